# CuTe-DSL kernel — source=cudnn_frontend_dsl family=grouped_gemm_swiglu
# config = {"ab_dtype": "Float8E4M3FN", "sf_vec": 32, "d_dtype": "BFloat16", "vector_f32": false, "mma_mn": [128, 128], "cluster_mn": [2, 1]}


// ===== COMPILED SASS (sm_100a) =====

	.target	sm_100a

	.elftype	@"ET_EXEC"


//--------------------- .note.nv.tkinfo           --------------------------
	.section	.note.nv.tkinfo,"",@"SHT_NOTE"
	.sectionflags	@"SHF_NOTE_NV_TKINFO"
	.tkinfo
        /*0018*/ 	.word	0x00000081
        /*0030*/ 	.string	""
        /*0030*/ 	.string	"ptxas"
        /*0030*/ 	.string	"Cuda compilation tools, release 12.9, V12.9.83"
        /*0030*/ 	.string	"Build system must define TOOLS_VERSION_EXTENDED"
        /*0030*/ 	.string	"-O 3 -arch sm_100a "



//--------------------- .note.nv.cuver            --------------------------
	.section	.note.nv.cuver,"",@"SHT_NOTE"
	.sectionflags	@"SHF_NOTE_NV_CUVER"
        /*0018*/ 	.short	0x0001
        /*001a*/ 	.short	0x0064
        /*001c*/ 	.short	0x0001
        /*001e*/ 	.short	0x0000
        /*0020*/ 	.short	0x0001
        /*0022*/ 	.short	0x0000


//--------------------- .nv.info                  --------------------------
	.section	.nv.info,"",@"SHT_CUDA_INFO"
	.align	4


	//----- nvinfo : EIATTR_REGCOUNT
	.align		4
        /*0000*/ 	.byte	0x04, 0x2f
        /*0002*/ 	.short	(.L_4 - .L_3)
	.align		4
.L_3:
        /*0004*/ 	.word	index@(kernel_cutlass_kernel_cudnngrouped_gemmgrouped_gemm_swiglugrouped_gemm_swiglu_quantBlockScaledContiguousGroupedGemmKernel_object_at__TiledMMA_ThrLayoutVMNK11110000_PermutationMNK____MMAAt_0)
        /*0008*/ 	.word	0x00000087


	//----- nvinfo : EIATTR_FRAME_SIZE
	.align		4
.L_4:
        /*000c*/ 	.byte	0x04, 0x11
        /*000e*/ 	.short	(.L_6 - .L_5)
	.align		4
.L_5:
        /*0010*/ 	.word	index@($__internal_2_$__cuda_sm10x_tcgen05_guardrail_trap_unallocated_columns_being_dealloced)
        /*0014*/ 	.word	0x00000000


	//----- nvinfo : EIATTR_FRAME_SIZE
	.align		4
.L_6:
        /*0018*/ 	.byte	0x04, 0x11
        /*001a*/ 	.short	(.L_8 - .L_7)
	.align		4
.L_7:
        /*001c*/ 	.word	index@($__internal_1_$__cuda_sm10x_tcgen05_guardrail_trap_phase_invalid_during_alloc)
        /*0020*/ 	.word	0x00000000


	//----- nvinfo : EIATTR_FRAME_SIZE
	.align		4
.L_8:
        /*0024*/ 	.byte	0x04, 0x11
        /*0026*/ 	.short	(.L_10 - .L_9)
	.align		4
.L_9:
        /*0028*/ 	.word	index@($__internal_0_$__cuda_sm10x_tcgen05_guardrail_trap_col_being_dealloced_not_returned_by_alloc)
        /*002c*/ 	.word	0x00000000


	//----- nvinfo : EIATTR_FRAME_SIZE
	.align		4
.L_10:
        /*0030*/ 	.byte	0x04, 0x11
        /*0032*/ 	.short	(.L_12 - .L_11)
	.align		4
.L_11:
        /*0034*/ 	.word	index@(kernel_cutlass_kernel_cudnngrouped_gemmgrouped_gemm_swiglugrouped_gemm_swiglu_quantBlockScaledContiguousGroupedGemmKernel_object_at__TiledMMA_ThrLayoutVMNK11110000_PermutationMNK____MMAAt_0)
        /*0038*/ 	.word	0x00000000


	//----- nvinfo : EIATTR_MIN_STACK_SIZE
	.align		4
.L_12:
        /*003c*/ 	.byte	0x04, 0x12
        /*003e*/ 	.short	(.L_14 - .L_13)
	.align		4
.L_13:
        /*0040*/ 	.word	index@(kernel_cutlass_kernel_cudnngrouped_gemmgrouped_gemm_swiglugrouped_gemm_swiglu_quantBlockScaledContiguousGroupedGemmKernel_object_at__TiledMMA_ThrLayoutVMNK11110000_PermutationMNK____MMAAt_0)
        /*0044*/ 	.word	0x00000000
.L_14:


//--------------------- .nv.info.kernel_cutlass_kernel_cudnngrouped_gemmgrouped_gemm_swiglugrouped_gemm_swiglu_quantBlockScaledContiguousGroupedGemmKernel_object_at__TiledMMA_ThrLayoutVMNK11110000_PermutationMNK____MMAAt_0 --------------------------
	.section	.nv.info.kernel_cutlass_kernel_cudnngrouped_gemmgrouped_gemm_swiglugrouped_gemm_swiglu_quantBlockScaledContiguousGroupedGemmKernel_object_at__TiledMMA_ThrLayoutVMNK11110000_PermutationMNK____MMAAt_0,"",@"SHT_CUDA_INFO"
	.sectionflags	@""
	.align	4


	//----- nvinfo : EIATTR_CUDA_API_VERSION
	.align		4
        /*0000*/ 	.byte	0x04, 0x37
        /*0002*/ 	.short	(.L_16 - .L_15)
.L_15:
        /*0004*/ 	.word	0x00000081


	//----- nvinfo : EIATTR_KPARAM_INFO
	.align		4
.L_16:
        /*0008*/ 	.byte	0x04, 0x17
        /*000a*/ 	.short	(.L_18 - .L_17)
.L_17:
        /*000c*/ 	.word	0x00000000
        /*0010*/ 	.short	0x000f
        /*0012*/ 	.short	0x03f8
        /*0014*/ 	.byte	0x00, 0xf0, 0x31, 0x00


	//----- nvinfo : EIATTR_KPARAM_INFO
	.align		4
.L_18:
        /*0018*/ 	.byte	0x04, 0x17
        /*001a*/ 	.short	(.L_20 - .L_19)
.L_19:
        /*001c*/ 	.word	0x00000000
        /*0020*/ 	.short	0x000e
        /*0022*/ 	.short	0x03ec
        /*0024*/ 	.byte	0x00, 0xf0, 0x31, 0x00


	//----- nvinfo : EIATTR_KPARAM_INFO
	.align		4
.L_20:
        /*0028*/ 	.byte	0x04, 0x17
        /*002a*/ 	.short	(.L_22 - .L_21)
.L_21:
        /*002c*/ 	.word	0x00000000
        /*0030*/ 	.short	0x000d
        /*0032*/ 	.short	0x03e0
        /*0034*/ 	.byte	0x00, 0xf0, 0x31, 0x00


	//----- nvinfo : EIATTR_KPARAM_INFO
	.align		4
.L_22:
        /*0038*/ 	.byte	0x04, 0x17
        /*003a*/ 	.short	(.L_24 - .L_23)
.L_23:
        /*003c*/ 	.word	0x00000000
        /*0040*/ 	.short	0x000c
        /*0042*/ 	.short	0x03d8
        /*0044*/ 	.byte	0x00, 0xf0, 0x21, 0x00


	//----- nvinfo : EIATTR_KPARAM_INFO
	.align		4
.L_24:
        /*0048*/ 	.byte	0x04, 0x17
        /*004a*/ 	.short	(.L_26 - .L_25)
.L_25:
        /*004c*/ 	.word	0x00000000
        /*0050*/ 	.short	0x000b
        /*0052*/ 	.short	0x03d0
        /*0054*/ 	.byte	0x00, 0xf0, 0x21, 0x00


	//----- nvinfo : EIATTR_KPARAM_INFO
	.align		4
.L_26:
        /*0058*/ 	.byte	0x04, 0x17
        /*005a*/ 	.short	(.L_28 - .L_27)
.L_27:
        /*005c*/ 	.word	0x00000000
        /*0060*/ 	.short	0x000a
        /*0062*/ 	.short	0x03c8
        /*0064*/ 	.byte	0x00, 0xf0, 0x21, 0x00


	//----- nvinfo : EIATTR_KPARAM_INFO
	.align		4
.L_28:
        /*0068*/ 	.byte	0x04, 0x17
        /*006a*/ 	.short	(.L_30 - .L_29)
.L_29:
        /*006c*/ 	.word	0x00000000
        /*0070*/ 	.short	0x0009
        /*0072*/ 	.short	0x03c0
        /*0074*/ 	.byte	0x00, 0xf0, 0x21, 0x00


	//----- nvinfo : EIATTR_KPARAM_INFO
	.align		4
.L_30:
        /*0078*/ 	.byte	0x04, 0x17
        /*007a*/ 	.short	(.L_32 - .L_31)
.L_31:
        /*007c*/ 	.word	0x00000000
        /*0080*/ 	.short	0x0008
        /*0082*/ 	.short	0x0340
        /*0084*/ 	.byte	0x00, 0xf0, 0x01, 0x02


	//----- nvinfo : EIATTR_KPARAM_INFO
	.align		4
.L_32:
        /*0088*/ 	.byte	0x04, 0x17
        /*008a*/ 	.short	(.L_34 - .L_33)
.L_33:
        /*008c*/ 	.word	0x00000000
        /*0090*/ 	.short	0x0007
        /*0092*/ 	.short	0x02c0
        /*0094*/ 	.byte	0x00, 0xf0, 0x01, 0x02


	//----- nvinfo : EIATTR_KPARAM_INFO
	.align		4
.L_34:
        /*0098*/ 	.byte	0x04, 0x17
        /*009a*/ 	.short	(.L_36 - .L_35)
.L_35:
        /*009c*/ 	.word	0x00000000
        /*00a0*/ 	.short	0x0006
        /*00a2*/ 	.short	0x0240
        /*00a4*/ 	.byte	0x00, 0xf0, 0x01, 0x02


	//----- nvinfo : EIATTR_KPARAM_INFO
	.align		4
.L_36:
        /*00a8*/ 	.byte	0x04, 0x17
        /*00aa*/ 	.short	(.L_38 - .L_37)
.L_37:
        /*00ac*/ 	.word	0x00000000
        /*00b0*/ 	.short	0x0005
        /*00b2*/ 	.short	0x01c0
        /*00b4*/ 	.byte	0x00, 0xf0, 0x01, 0x02


	//----- nvinfo : EIATTR_KPARAM_INFO
	.align		4
.L_38:
        /*00b8*/ 	.byte	0x04, 0x17
        /*00ba*/ 	.short	(.L_40 - .L_39)
.L_39:
        /*00bc*/ 	.word	0x00000000
        /*00c0*/ 	.short	0x0004
        /*00c2*/ 	.short	0x0140
        /*00c4*/ 	.byte	0x00, 0xf0, 0x01, 0x02


	//----- nvinfo : EIATTR_KPARAM_INFO
	.align		4
.L_40:
        /*00c8*/ 	.byte	0x04, 0x17
        /*00ca*/ 	.short	(.L_42 - .L_41)
.L_41:
        /*00cc*/ 	.word	0x00000000
        /*00d0*/ 	.short	0x0003
        /*00d2*/ 	.short	0x00c0
        /*00d4*/ 	.byte	0x00, 0xf0, 0x01, 0x02


	//----- nvinfo : EIATTR_KPARAM_INFO
	.align		4
.L_42:
        /*00d8*/ 	.byte	0x04, 0x17
        /*00da*/ 	.short	(.L_44 - .L_43)
.L_43:
        /*00dc*/ 	.word	0x00000000
        /*00e0*/ 	.short	0x0002
        /*00e2*/ 	.short	0x0040
        /*00e4*/ 	.byte	0x00, 0xf0, 0x01, 0x02


	//----- nvinfo : EIATTR_KPARAM_INFO
	.align		4
.L_44:
        /*00e8*/ 	.byte	0x04, 0x17
        /*00ea*/ 	.short	(.L_46 - .L_45)
.L_45:
        /*00ec*/ 	.word	0x00000000
        /*00f0*/ 	.short	0x0001
        /*00f2*/ 	.short	0x000c
        /*00f4*/ 	.byte	0x00, 0xf0, 0x31, 0x00


	//----- nvinfo : EIATTR_KPARAM_INFO
	.align		4
.L_46:
        /*00f8*/ 	.byte	0x04, 0x17
        /*00fa*/ 	.short	(.L_48 - .L_47)
.L_47:
        /*00fc*/ 	.word	0x00000000
        /*0100*/ 	.short	0x0000
        /*0102*/ 	.short	0x0000
        /*0104*/ 	.byte	0x00, 0xf0, 0x31, 0x00


	//----- nvinfo : EIATTR_AT_ENTRY_FRAGMENTS
	.align		4
.L_48:
        /*0108*/ 	.byte	0x04, 0x4f
        /*010a*/ 	.short	(.L_50 - .L_49)


	//   ....[0]....
.L_49:
        /*010c*/ 	.word	0x00000004


	//----- nvinfo : EIATTR_RESERVED_SMEM_USED
	.align		4
.L_50:
        /*0110*/ 	.byte	0x01, 0x41
	.zero		2


	//----- nvinfo : EIATTR_SPARSE_MMA_MASK
	.align		4
        /*0114*/ 	.byte	0x03, 0x50
        /*0116*/ 	.short	0x0000


	//----- nvinfo : EIATTR_TCGEN05_1CTA_USED
	.align		4
        /*0118*/ 	.byte	0x01, 0x51
	.zero		2


	//----- nvinfo : EIATTR_MAXREG_COUNT
	.align		4
        /*011c*/ 	.byte	0x03, 0x1b
        /*011e*/ 	.short	0x00ff


	//----- nvinfo : EIATTR_NUM_BARRIERS
	.align		4
        /*0120*/ 	.byte	0x02, 0x4c
        /*0122*/ 	.byte	0x05
	.zero		1


	//----- nvinfo : EIATTR_INT_WARP_WIDE_INSTR_OFFSETS
	.align		4
        /*0124*/ 	.byte	0x04, 0x31
        /*0126*/ 	.short	(.L_52 - .L_51)


	//   ....[0]....
.L_51:
        /*0128*/ 	.word	0x00004f70


	//   ....[1]....
        /*012c*/ 	.word	0x00004fb0


	//----- nvinfo : EIATTR_COOP_GROUP_MASK_REGIDS
	.align		4
.L_52:
        /*0130*/ 	.byte	0x04, 0x29
        /*0132*/ 	.short	(.L_54 - .L_53)


	//   ....[0]....
.L_53:
        /*0134*/ 	.word	0xffffffff


	//   ....[1]....
        /*0138*/ 	.word	0xffffffff


	//   ....[2]....
        /*013c*/ 	.word	0xffffffff


	//   ....[3]....
        /*0140*/ 	.word	0xffffffff


	//   ....[4]....
        /*0144*/ 	.word	0xffffffff


	//   ....[5]....
        /*0148*/ 	.word	0xffffffff


	//   ....[6]....
        /*014c*/ 	.word	0xffffffff


	//   ....[7]....
        /*0150*/ 	.word	0xffffffff


	//   ....[8]....
        /*0154*/ 	.word	0xffffffff


	//   ....[9]....
        /*0158*/ 	.word	0xffffffff


	//   ....[10]....
        /*015c*/ 	.word	0xffffffff


	//   ....[11]....
        /*0160*/ 	.word	0xffffffff


	//----- nvinfo : EIATTR_COOP_GROUP_INSTR_OFFSETS
	.align		4
.L_54:
        /*0164*/ 	.byte	0x04, 0x28
        /*0166*/ 	.short	(.L_56 - .L_55)


	//   ....[0]....
.L_55:
        /*0168*/ 	.word	0x00000140


	//   ....[1]....
        /*016c*/ 	.word	0x000004c0


	//   ....[2]....
        /*0170*/ 	.word	0x00000670


	//   ....[3]....
        /*0174*/ 	.word	0x00000830


	//   ....[4]....
        /*0178*/ 	.word	0x00000be0


	//   ....[5]....
        /*017c*/ 	.word	0x00000e40


	//   ....[6]....
        /*0180*/ 	.word	0x00000ea0


	//   ....[7]....
        /*0184*/ 	.word	0x000027b0


	//   ....[8]....
        /*0188*/ 	.word	0x00002a70


	//   ....[9]....
        /*018c*/ 	.word	0x00004b60


	//   ....[10]....
        /*0190*/ 	.word	0x00004e10


	//   ....[11]....
        /*0194*/ 	.word	0x00005060


	//----- nvinfo : EIATTR_VRC_CTA_INIT_COUNT
	.align		4
.L_56:
        /*0198*/ 	.byte	0x02, 0x4a
        /*019a*/ 	.byte	0x80
	.zero		1


	//----- nvinfo : EIATTR_MBARRIER_INSTR_OFFSETS
	.align		4
        /*019c*/ 	.byte	0x04, 0x39
        /*019e*/ 	.short	(.L_58 - .L_57)


	//   ....[0]....
.L_57:
        /*01a0*/ 	.word	0x000003b0
        /*01a4*/ 	.word	0x000000ff
        /*01a8*/ 	.word	0x00000000
        /*01ac*/ 	.short	0x0100
        /*01ae*/ 	.byte	0x05
	.zero		1


	//   ....[1]....
        /*01b0*/ 	.word	0x000003c0
        /*01b4*/ 	.word	0x000000ff
        /*01b8*/ 	.word	0x00000008
        /*01bc*/ 	.short	0x0100
        /*01be*/ 	.byte	0x05
	.zero		1


	//   ....[2]....
        /*01c0*/ 	.word	0x000003d0
        /*01c4*/ 	.word	0x000000ff
        /*01c8*/ 	.word	0x00000010
        /*01cc*/ 	.short	0x0100
        /*01ce*/ 	.byte	0x05
	.zero		1


	//   ....[3]....
        /*01d0*/ 	.word	0x000003e0
        /*01d4*/ 	.word	0x000000ff
        /*01d8*/ 	.word	0x00000018
        /*01dc*/ 	.short	0x0100
        /*01de*/ 	.byte	0x05
	.zero		1


	//   ....[4]....
        /*01e0*/ 	.word	0x000003f0
        /*01e4*/ 	.word	0x000000ff
        /*01e8*/ 	.word	0x00000020
        /*01ec*/ 	.short	0x0100
        /*01ee*/ 	.byte	0x05
	.zero		1


	//   ....[5]....
        /*01f0*/ 	.word	0x00000400
        /*01f4*/ 	.word	0x000000ff
        /*01f8*/ 	.word	0x00000028
        /*01fc*/ 	.short	0x0100
        /*01fe*/ 	.byte	0x05
	.zero		1


	//   ....[6]....
        /*0200*/ 	.word	0x00000410
        /*0204*/ 	.word	0x000000ff
        /*0208*/ 	.word	0x00000030
        /*020c*/ 	.short	0x0100
        /*020e*/ 	.byte	0x05
	.zero		1


	//   ....[7]....
        /*0210*/ 	.word	0x00000420
        /*0214*/ 	.word	0x000000ff
        /*0218*/ 	.word	0x00000038
        /*021c*/ 	.short	0x0100
        /*021e*/ 	.byte	0x05
	.zero		1


	//   ....[8]....
        /*0220*/ 	.word	0x00000430
        /*0224*/ 	.word	0x000000ff
        /*0228*/ 	.word	0x00000040
        /*022c*/ 	.short	0x0100
        /*022e*/ 	.byte	0x05
	.zero		1


	//   ....[9]....
        /*0230*/ 	.word	0x00000440
        /*0234*/ 	.word	0x000000ff
        /*0238*/ 	.word	0x00000048
        /*023c*/ 	.short	0x0100
        /*023e*/ 	.byte	0x05
	.zero		1


	//   ....[10]....
        /*0240*/ 	.word	0x00000450
        /*0244*/ 	.word	0x000000ff
        /*0248*/ 	.word	0x00000050
        /*024c*/ 	.short	0x0100
        /*024e*/ 	.byte	0x05
	.zero		1


	//   ....[11]....
        /*0250*/ 	.word	0x00000460
        /*0254*/ 	.word	0x000000ff
        /*0258*/ 	.word	0x00000058
        /*025c*/ 	.short	0x0100
        /*025e*/ 	.byte	0x05
	.zero		1


	//   ....[12]....
        /*0260*/ 	.word	0x000005e0
        /*0264*/ 	.word	0x000000ff
        /*0268*/ 	.word	0x00000060
        /*026c*/ 	.short	0x0100
        /*026e*/ 	.byte	0x06
	.zero		1


	//   ....[13]....
        /*0270*/ 	.word	0x000005f0
        /*0274*/ 	.word	0x000000ff
        /*0278*/ 	.word	0x00000068
        /*027c*/ 	.short	0x0100
        /*027e*/ 	.byte	0x06
	.zero		1


	//   ....[14]....
        /*0280*/ 	.word	0x00000600
        /*0284*/ 	.word	0x000000ff
        /*0288*/ 	.word	0x00000070
        /*028c*/ 	.short	0x0100
        /*028e*/ 	.byte	0x06
	.zero		1


	//   ....[15]....
        /*0290*/ 	.word	0x00000610
        /*0294*/ 	.word	0x000000ff
        /*0298*/ 	.word	0x00000078
        /*029c*/ 	.short	0x0100
        /*029e*/ 	.byte	0x06
	.zero		1


	//   ....[16]....
        /*02a0*/ 	.word	0x00000790
        /*02a4*/ 	.word	0x000000ff
        /*02a8*/ 	.word	0x00000080
        /*02ac*/ 	.short	0x0100
        /*02ae*/ 	.byte	0x06
	.zero		1


	//   ....[17]....
        /*02b0*/ 	.word	0x000007a0
        /*02b4*/ 	.word	0x000000ff
        /*02b8*/ 	.word	0x00000088
        /*02bc*/ 	.short	0x0100
        /*02be*/ 	.byte	0x06
	.zero		1


	//   ....[18]....
        /*02c0*/ 	.word	0x000007b0
        /*02c4*/ 	.word	0x000000ff
        /*02c8*/ 	.word	0x00000090
        /*02cc*/ 	.short	0x0100
        /*02ce*/ 	.byte	0x06
	.zero		1


	//   ....[19]....
        /*02d0*/ 	.word	0x000007c0
        /*02d4*/ 	.word	0x000000ff
        /*02d8*/ 	.word	0x00000098
        /*02dc*/ 	.short	0x0100
        /*02de*/ 	.byte	0x06
	.zero		1


	//   ....[20]....
        /*02e0*/ 	.word	0x00000f00
        /*02e4*/ 	.word	0x0000000e
        /*02e8*/ 	.word	0x00000090
        /*02ec*/ 	.short	0x010a
        /*02ee*/ 	.byte	0xff
	.zero		1


	//   ....[21]....
        /*02f0*/ 	.word	0x00000fe0
        /*02f4*/ 	.word	0x0000000e
        /*02f8*/ 	.word	0x00000080
        /*02fc*/ 	.short	0x0101
        /*02fe*/ 	.byte	0xff
	.zero		1


	//   ....[22]....
        /*0300*/ 	.word	0x00001210
        /*0304*/ 	.word	0x00000002
        /*0308*/ 	.word	0x00000090
        /*030c*/ 	.short	0x010a
        /*030e*/ 	.byte	0xff
	.zero		1


	//   ....[23]....
        /*0310*/ 	.word	0x00001330
        /*0314*/ 	.word	0x00000002
        /*0318*/ 	.word	0x00000080
        /*031c*/ 	.short	0x0101
        /*031e*/ 	.byte	0xff
	.zero		1


	//   ....[24]....
        /*0320*/ 	.word	0x00001340
        /*0324*/ 	.word	0x00000003
        /*0328*/ 	.word	0x00000090
        /*032c*/ 	.short	0x010a
        /*032e*/ 	.byte	0xff
	.zero		1


	//   ....[25]....
        /*0330*/ 	.word	0x000013a0
        /*0334*/ 	.word	0x000000ff
        /*0338*/ 	.word	0x00000080
        /*033c*/ 	.short	0x010a
        /*033e*/ 	.byte	0x20
	.zero		1


	//   ....[26]....
        /*0340*/ 	.word	0x00001420
        /*0344*/ 	.word	0x000000ff
        /*0348*/ 	.word	0x00000090
        /*034c*/ 	.short	0x0101
        /*034e*/ 	.byte	0x20
	.zero		1


	//   ....[27]....
        /*0350*/ 	.word	0x00001550
        /*0354*/ 	.word	0x000000ff
        /*0358*/ 	.word	0x00000030
        /*035c*/ 	.short	0x010a
        /*035e*/ 	.byte	0x05
	.zero		1


	//   ....[28]....
        /*0360*/ 	.word	0x00001730
        /*0364*/ 	.word	0x000000ff
        /*0368*/ 	.word	0x00000030
        /*036c*/ 	.short	0x010a
        /*036e*/ 	.byte	0x05
	.zero		1


	//   ....[29]....
        /*0370*/ 	.word	0x00001890
        /*0374*/ 	.word	0x000000ff
        /*0378*/ 	.word	0x00000030
        /*037c*/ 	.short	0x010a
        /*037e*/ 	.byte	0x1f
	.zero		1


	//   ....[30]....
        /*0380*/ 	.word	0x000018e0
        /*0384*/ 	.word	0x00000003
        /*0388*/ 	.word	0x00000080
        /*038c*/ 	.short	0x010a
        /*038e*/ 	.byte	0xff
	.zero		1


	//   ....[31]....
        /*0390*/ 	.word	0x00001970
        /*0394*/ 	.word	0x00000003
        /*0398*/ 	.word	0x00000090
        /*039c*/ 	.short	0x0101
        /*039e*/ 	.byte	0xff
	.zero		1


	//   ....[32]....
        /*03a0*/ 	.word	0x00001b60
        /*03a4*/ 	.word	0x000000ff
        /*03a8*/ 	.word	0x00000030
        /*03ac*/ 	.short	0x010a
        /*03ae*/ 	.byte	0x05
	.zero		1


	//   ....[33]....
        /*03b0*/ 	.word	0x00001c20
        /*03b4*/ 	.word	0x000000ff
        /*03b8*/ 	.word	0x00000080
        /*03bc*/ 	.short	0x010a
        /*03be*/ 	.byte	0x0c
	.zero		1


	//   ....[34]....
        /*03c0*/ 	.word	0x00001cb0
        /*03c4*/ 	.word	0x000000ff
        /*03c8*/ 	.word	0x00000090
        /*03cc*/ 	.short	0x0101
        /*03ce*/ 	.byte	0x0c
	.zero		1


	//   ....[35]....
        /*03d0*/ 	.word	0x00002120
        /*03d4*/ 	.word	0x000000ff
        /*03d8*/ 	.word	0x00000000
        /*03dc*/ 	.short	0x010a
        /*03de*/ 	.byte	0x10
	.zero		1


	//   ....[36]....
        /*03e0*/ 	.word	0x00002130
        /*03e4*/ 	.word	0x000000ff
        /*03e8*/ 	.word	0x00000070
        /*03ec*/ 	.short	0x010a
        /*03ee*/ 	.byte	0x12
	.zero		1


	//   ....[37]....
        /*03f0*/ 	.word	0x00002150
        /*03f4*/ 	.word	0x000000ff
        /*03f8*/ 	.word	0x00000070
        /*03fc*/ 	.short	0x010a
        /*03fe*/ 	.byte	0x12
	.zero		1


	//   ....[38]....
        /*0400*/ 	.word	0x00002370
        /*0404*/ 	.word	0x000000ff
        /*0408*/ 	.word	0x00000000
        /*040c*/ 	.short	0x010a
        /*040e*/ 	.byte	0x0d
	.zero		1


	//   ....[39]....
        /*0410*/ 	.word	0x000024c0
        /*0414*/ 	.word	0x000000ff
        /*0418*/ 	.word	0x00000000
        /*041c*/ 	.short	0x010a
        /*041e*/ 	.byte	0x10
	.zero		1


	//   ....[40]....
        /*0420*/ 	.word	0x000025b0
        /*0424*/ 	.word	0x000000ff
        /*0428*/ 	.word	0x00000070
        /*042c*/ 	.short	0x010a
        /*042e*/ 	.byte	0x10
	.zero		1


	//   ....[41]....
        /*0430*/ 	.word	0x000025c0
        /*0434*/ 	.word	0x00000003
        /*0438*/ 	.word	0x00000080
        /*043c*/ 	.short	0x010a
        /*043e*/ 	.byte	0xff
	.zero		1


	//   ....[42]....
        /*0440*/ 	.word	0x00002670
        /*0444*/ 	.word	0x00000003
        /*0448*/ 	.word	0x00000090
        /*044c*/ 	.short	0x0101
        /*044e*/ 	.byte	0xff
	.zero		1


	//   ....[43]....
        /*0450*/ 	.word	0x00002740
        /*0454*/ 	.word	0x00000002
        /*0458*/ 	.word	0x00000070
        /*045c*/ 	.short	0x010a
        /*045e*/ 	.byte	0xff
	.zero		1


	//   ....[44]....
        /*0460*/ 	.word	0x00002ae0
        /*0464*/ 	.word	0x00000003
        /*0468*/ 	.word	0x00000080
        /*046c*/ 	.short	0x010a
        /*046e*/ 	.byte	0xff
	.zero		1


	//   ....[45]....
        /*0470*/ 	.word	0x00002b40
        /*0474*/ 	.word	0x00000003
        /*0478*/ 	.word	0x00000090
        /*047c*/ 	.short	0x0101
        /*047e*/ 	.byte	0xff
	.zero		1


	//   ....[46]....
        /*0480*/ 	.word	0x00002ca0
        /*0484*/ 	.word	0x00000034
        /*0488*/ 	.word	0x00000060
        /*048c*/ 	.short	0x010a
        /*048e*/ 	.byte	0xff
	.zero		1


	//   ....[47]....
        /*0490*/ 	.word	0x00004b00
        /*0494*/ 	.word	0x00000034
        /*0498*/ 	.word	0x00000070
        /*049c*/ 	.short	0x0101
        /*049e*/ 	.byte	0xff
	.zero		1


	//   ....[48]....
        /*04a0*/ 	.word	0x00004b20
        /*04a4*/ 	.word	0x00000005
        /*04a8*/ 	.word	0x00000080
        /*04ac*/ 	.short	0x010a
        /*04ae*/ 	.byte	0xff
	.zero		1


	//   ....[49]....
        /*04b0*/ 	.word	0x00004be0
        /*04b4*/ 	.word	0x00000005
        /*04b8*/ 	.word	0x00000090
        /*04bc*/ 	.short	0x0101
        /*04be*/ 	.byte	0xff
	.zero		1


	//   ....[50]....
        /*04c0*/ 	.word	0x000050b0
        /*04c4*/ 	.word	0x0000000e
        /*04c8*/ 	.word	0x00000090
        /*04cc*/ 	.short	0x010a
        /*04ce*/ 	.byte	0xff
	.zero		1


	//   ....[51]....
        /*04d0*/ 	.word	0x00005110
        /*04d4*/ 	.word	0x00000002
        /*04d8*/ 	.word	0x00000090
        /*04dc*/ 	.short	0x010a
        /*04de*/ 	.byte	0xff
	.zero		1


	//   ....[52]....
        /*04e0*/ 	.word	0x00005170
        /*04e4*/ 	.word	0x00000003
        /*04e8*/ 	.word	0x00000090
        /*04ec*/ 	.short	0x010a
        /*04ee*/ 	.byte	0xff
	.zero		1


	//   ....[53]....
        /*04f0*/ 	.word	0x000051d0
        /*04f4*/ 	.word	0x00000000
        /*04f8*/ 	.word	0x00000080
        /*04fc*/ 	.short	0x010a
        /*04fe*/ 	.byte	0xff
	.zero		1


	//   ....[54]....
        /*0500*/ 	.word	0x00005250
        /*0504*/ 	.word	0x00000003
        /*0508*/ 	.word	0x00000030
        /*050c*/ 	.short	0x010a
        /*050e*/ 	.byte	0xff
	.zero		1


	//   ....[55]....
        /*0510*/ 	.word	0x000052b0
        /*0514*/ 	.word	0x00000003
        /*0518*/ 	.word	0x00000080
        /*051c*/ 	.short	0x010a
        /*051e*/ 	.byte	0xff
	.zero		1


	//   ....[56]....
        /*0520*/ 	.word	0x00005330
        /*0524*/ 	.word	0x00000000
        /*0528*/ 	.word	0x00000030
        /*052c*/ 	.short	0x010a
        /*052e*/ 	.byte	0xff
	.zero		1


	//   ....[57]....
        /*0530*/ 	.word	0x00005390
        /*0534*/ 	.word	0x00000000
        /*0538*/ 	.word	0x00000080
        /*053c*/ 	.short	0x010a
        /*053e*/ 	.byte	0xff
	.zero		1


	//   ....[58]....
        /*0540*/ 	.word	0x00005410
        /*0544*/ 	.word	0x00000002
        /*0548*/ 	.word	0x00000070
        /*054c*/ 	.short	0x010a
        /*054e*/ 	.byte	0xff
	.zero		1


	//   ....[59]....
        /*0550*/ 	.word	0x00005490
        /*0554*/ 	.word	0x00000002
        /*0558*/ 	.word	0x00000000
        /*055c*/ 	.short	0x010a
        /*055e*/ 	.byte	0xff
	.zero		1


	//   ....[60]....
        /*0560*/ 	.word	0x00005500
        /*0564*/ 	.word	0x00000003
        /*0568*/ 	.word	0x00000080
        /*056c*/ 	.short	0x010a
        /*056e*/ 	.byte	0xff
	.zero		1


	//   ....[61]....
        /*0570*/ 	.word	0x00005560
        /*0574*/ 	.word	0x00000002
        /*0578*/ 	.word	0x00000070
        /*057c*/ 	.short	0x010a
        /*057e*/ 	.byte	0xff
	.zero		1


	//   ....[62]....
        /*0580*/ 	.word	0x000055b0
        /*0584*/ 	.word	0x00000003
        /*0588*/ 	.word	0x00000080
        /*058c*/ 	.short	0x010a
        /*058e*/ 	.byte	0xff
	.zero		1


	//   ....[63]....
        /*0590*/ 	.word	0x00005610
        /*0594*/ 	.word	0x00000034
        /*0598*/ 	.word	0x00000060
        /*059c*/ 	.short	0x010a
        /*059e*/ 	.byte	0xff
	.zero		1


	//   ....[64]....
        /*05a0*/ 	.word	0x00005680
        /*05a4*/ 	.word	0x00000005
        /*05a8*/ 	.word	0x00000080
        /*05ac*/ 	.short	0x010a
        /*05ae*/ 	.byte	0xff
	.zero		1


	//----- nvinfo : EIATTR_NUM_MBARRIERS
	.align		4
.L_58:
        /*05b0*/ 	.byte	0x03, 0x38
        /*05b2*/ 	.short	0x0014


	//----- nvinfo : EIATTR_EXIT_INSTR_OFFSETS
	.align		4
        /*05b4*/ 	.byte	0x04, 0x1c
        /*05b6*/ 	.short	(.L_60 - .L_59)


	//   ....[0]....
.L_59:
        /*05b8*/ 	.word	0x00002770


	//   ....[1]....
        /*05bc*/ 	.word	0x00005090


	//----- nvinfo : EIATTR_MAX_THREADS
	.align		4
.L_60:
        /*05c0*/ 	.byte	0x04, 0x05
        /*05c2*/ 	.short	(.L_62 - .L_61)
.L_61:
        /*05c4*/ 	.word	0x000000e0
        /*05c8*/ 	.word	0x00000001
        /*05cc*/ 	.word	0x00000001


	//----- nvinfo : EIATTR_CRS_STACK_SIZE
	.align		4
.L_62:
        /*05d0*/ 	.byte	0x04, 0x1e
        /*05d2*/ 	.short	(.L_64 - .L_63)
.L_63:
        /*05d4*/ 	.word	0x00000000


	//----- nvinfo : EIATTR_CBANK_PARAM_SIZE
	.align		4
.L_64:
        /*05d8*/ 	.byte	0x03, 0x19
        /*05da*/ 	.short	0x0404


	//----- nvinfo : EIATTR_PARAM_CBANK
	.align		4
        /*05dc*/ 	.byte	0x04, 0x0a
        /*05de*/ 	.short	(.L_66 - .L_65)
	.align		4
.L_65:
        /*05e0*/ 	.word	index@(.nv.constant0.kernel_cutlass_kernel_cudnngrouped_gemmgrouped_gemm_swiglugrouped_gemm_swiglu_quantBlockScaledContiguousGroupedGemmKernel_object_at__TiledMMA_ThrLayoutVMNK11110000_PermutationMNK____MMAAt_0)
        /*05e4*/ 	.short	0x0380
        /*05e6*/ 	.short	0x0404


	//----- nvinfo : EIATTR_SW_WAR
	.align		4
.L_66:
        /*05e8*/ 	.byte	0x04, 0x36
        /*05ea*/ 	.short	(.L_68 - .L_67)
.L_67:
        /*05ec*/ 	.word	0x00000008
.L_68:


//--------------------- .nv.compat                --------------------------
	.section	.nv.compat,"",@"SHT_CUDA_COMPAT_INFO"
	.align	4
        /*0000*/ 	.byte	0x02, 0x02, 0x02, 0x00, 0x02, 0x05, 0x05, 0x00, 0x02, 0x03, 0x01, 0x00, 0x02, 0x06, 0x01, 0x00


//--------------------- .nv.callgraph             --------------------------
	.section	.nv.callgraph,"",@"SHT_CUDA_CALLGRAPH"
	.align	4
	.sectionentsize	8
	.align		4
        /*0000*/ 	.word	0x00000000
	.align		4
        /*0004*/ 	.word	0xffffffff
	.align		4
        /*0008*/ 	.word	0x00000000
	.align		4
        /*000c*/ 	.word	0xfffffffe
	.align		4
        /*0010*/ 	.word	0x00000000
	.align		4
        /*0014*/ 	.word	0xfffffffd
	.align		4
        /*0018*/ 	.word	0x00000000
	.align		4
        /*001c*/ 	.word	0xfffffffc


//--------------------- .text.kernel_cutlass_kernel_cudnngrouped_gemmgrouped_gemm_swiglugrouped_gemm_swiglu_quantBlockScaledContiguousGroupedGemmKernel_object_at__TiledMMA_ThrLayoutVMNK11110000_PermutationMNK____MMAAt_0 --------------------------
	.section	.text.kernel_cutlass_kernel_cudnngrouped_gemmgrouped_gemm_swiglugrouped_gemm_swiglu_quantBlockScaledContiguousGroupedGemmKernel_object_at__TiledMMA_ThrLayoutVMNK11110000_PermutationMNK____MMAAt_0,"ax",@progbits
	.align	128
        .global         kernel_cutlass_kernel_cudnngrouped_gemmgrouped_gemm_swiglugrouped_gemm_swiglu_quantBlockScaledContiguousGroupedGemmKernel_object_at__TiledMMA_ThrLayoutVMNK11110000_PermutationMNK____MMAAt_0
        .type           kernel_cutlass_kernel_cudnngrouped_gemmgrouped_gemm_swiglugrouped_gemm_swiglu_quantBlockScaledContiguousGroupedGemmKernel_object_at__TiledMMA_ThrLayoutVMNK11110000_PermutationMNK____MMAAt_0,@function
        .size           kernel_cutlass_kernel_cudnngrouped_gemmgrouped_gemm_swiglugrouped_gemm_swiglu_quantBlockScaledContiguousGroupedGemmKernel_object_at__TiledMMA_ThrLayoutVMNK11110000_PermutationMNK____MMAAt_0,(.L_x_96 - kernel_cutlass_kernel_cudnngrouped_gemmgrouped_gemm_swiglugrouped_gemm_swiglu_quantBlockScaledContiguousGroupedGemmKernel_object_at__TiledMMA_ThrLayoutVMNK11110000_PermutationMNK____MMAAt_0)
        .other          kernel_cutlass_kernel_cudnngrouped_gemmgrouped_gemm_swiglugrouped_gemm_swiglu_quantBlockScaledContiguousGroupedGemmKernel_object_at__TiledMMA_ThrLayoutVMNK11110000_PermutationMNK____MMAAt_0,@"STO_CUDA_ENTRY STV_DEFAULT"
kernel_cutlass_kernel_cudnngrouped_gemmgrouped_gemm_swiglugrouped_gemm_swiglu_quantBlockScaledContiguousGroupedGemmKernel_object_at__TiledMMA_ThrLayoutVMNK11110000_PermutationMNK____MMAAt_0:
.text.kernel_cutlass_kernel_cudnngrouped_gemmgrouped_gemm_swiglugrouped_gemm_swiglu_quantBlockScaledContiguousGroupedGemmKernel_object_at__TiledMMA_ThrLayoutVMNK11110000_PermutationMNK____MMAAt_0:
[----:B------:R-:W1:Y:S01]  /*0000*/  LDC R1, c[0x0][0x37c] ;  /* 0x0000df00ff017b82 */ /* 0x000e620000000800 */
[----:B------:R-:W2:Y:S01]  /*0010*/  S2R R3, SR_TID.Y ;  /* 0x0000000000037919 */ /* 0x000ea20000002200 */
[----:B------:R-:W3:Y:S06]  /*0020*/  LDCU UR4, c[0x0][0x360] ;  /* 0x00006c00ff0477ac */ /* 0x000eec0008000800 */
[----:B------:R-:W4:Y:S01]  /*0030*/  S2UR UR32, SR_CgaCtaId ;  /* 0x00000000002079c3 */ /* 0x000f220000008800 */
[----:B------:R-:W2:Y:S01]  /*0040*/  S2R R0, SR_TID.Z ;  /* 0x0000000000007919 */ /* 0x000ea20000002300 */
[----:B------:R-:W2:Y:S01]  /*0050*/  LDCU UR5, c[0x0][0x364] ;  /* 0x00006c80ff0577ac */ /* 0x000ea20008000800 */
[----:B------:R-:W3:Y:S01]  /*0060*/  S2R R58, SR_TID.X ;  /* 0x00000000003a7919 */ /* 0x000ee20000002100 */
[----:B------:R-:W5:Y:S01]  /*0070*/  LDCU.U8 UR6, c[0x0][0x382] ;  /* 0x00007040ff0677ac */ /* 0x000f620008000000 */
[----:B------:R-:W-:Y:S01]  /*0080*/  UMOV UR14, 0x1 ;  /* 0x00000001000e7882 */ /* 0x000fe20000000000 */
[----:B----4-:R-:W-:-:S02]  /*0090*/  ULEA.HI UR15, UR32, UR32, URZ, 0x1 ;  /* 0x00000020200f7291 */ /* 0x010fc4000f8f08ff */
[----:B-----5:R-:W-:Y:S02]  /*00a0*/  ULOP3.LUT UR6, UR6, 0x1, URZ, 0xc0, !UPT ;  /* 0x0000000106067892 */ /* 0x020fe4000f8ec0ff */
[----:B------:R-:W-:Y:S02]  /*00b0*/  ULOP3.LUT UR15, UR15, 0xfffffffe, URZ, 0xc0, !UPT ;  /* 0xfffffffe0f0f7892 */ /* 0x000fe4000f8ec0ff */
[----:B------:R-:W-:Y:S02]  /*00c0*/  UISETP.NE.U32.AND UP6, UPT, UR6, 0x1, UPT ;  /* 0x000000010600788c */ /* 0x000fe4000bfc5070 */
[----:B------:R-:W-:Y:S01]  /*00d0*/  UIADD3 UR15, UPT, UPT, -UR15, UR32, URZ ;  /* 0x000000200f0f7290 */ /* 0x000fe2000fffe1ff */
[----:B--2---:R-:W-:Y:S01]  /*00e0*/  IMAD R3, R0, UR5, R3 ;  /* 0x0000000500037c24 */ /* 0x004fe2000f8e0203 */
[----:B------:R-:W2:Y:S03]  /*00f0*/  LDCU UR5, c[0x0][0x36c] ;  /* 0x00006d80ff0577ac */ /* 0x000ea60008000800 */
[----:B---3--:R-:W-:Y:S01]  /*0100*/  IMAD R63, R3, UR4, R58 ;  /* 0x00000004033f7c24 */ /* 0x008fe2000f8e023a */
[----:B------:R-:W3:Y:S04]  /*0110*/  LDCU.U8 UR4, c[0x0][0x381] ;  /* 0x00007020ff0477ac */ /* 0x000ee80008000000 */
[----:B------:R-:W-:Y:S01]  /*0120*/  SHF.R.U32.HI R63, RZ, 0x5, R63 ;  /* 0x00000005ff3f7819 */ /* 0x000fe2000001163f */
[----:B------:R-:W-:-:S05]  /*0130*/  USHF.L.U32 UR21, UR14, UR15, URZ ;  /* 0x0000000f0e157299 */ /* 0x000fca00080006ff */
[----:B------:R-:W4:Y:S01]  /*0140*/  SHFL.IDX PT, R63, R63, RZ, 0x1f ;  /* 0x00001fff3f3f7589 */ /* 0x000f2200000e0000 */
[----:B--2---:R-:W-:Y:S02]  /*0150*/  UISETP.EQ.U32.AND UP4, UPT, UR5, 0x1, UPT ;  /* 0x000000010500788c */ /* 0x004fe4000bf82070 */
[----:B---3--:R-:W-:-:S04]  /*0160*/  ULOP3.LUT UR4, UR4, 0x1, URZ, 0xc0, !UPT ;  /* 0x0000000104047892 */ /* 0x008fc8000f8ec0ff */
[----:B------:R-:W-:Y:S01]  /*0170*/  UISETP.NE.U32.AND UP5, UPT, UR4, 0x1, UPT ;  /* 0x000000010400788c */ /* 0x000fe2000bfa5070 */
[C---:B----4-:R-:W-:Y:S02]  /*0180*/  ISETP.NE.AND P1, PT, R63.reuse, 0x5, PT ;  /* 0x000000053f00780c */ /* 0x050fe40003f25270 */
[----:B------:R-:W-:-:S11]  /*0190*/  ISETP.NE.AND P0, PT, R63, RZ, PT ;  /* 0x000000ff3f00720c */ /* 0x000fd60003f05270 */
[----:B-1----:R-:W-:Y:S05]  /*01a0*/  @P1 BRA `(.L_x_0) ;  /* 0x0000000000501947 */ /* 0x002fea0003800000 */
[----:B------:R-:W1:Y:S02]  /*01b0*/  LDCU.64 UR4, c[0x0][0x348] ;  /* 0x00006900ff0477ac */ /* 0x000e640008000a00 */
[----:B-1----:R-:W-:Y:S02]  /*01c0*/  UIADD3 UR16, UP1, UPT, UR4, 0x40, URZ ;  /* 0x0000004004107890 */ /* 0x002fe4000ff3e0ff */
[----:B------:R-:W-:Y:S02]  /*01d0*/  UIADD3 UR12, UP0, UPT, UR4, 0xc0, URZ ;  /* 0x000000c0040c7890 */ /* 0x000fe4000ff1e0ff */
[----:B------:R-:W-:Y:S02]  /*01e0*/  UIADD3 UR10, UP3, UPT, UR4, 0x140, URZ ;  /* 0x00000140040a7890 */ /* 0x000fe4000ff7e0ff */
[----:B------:R-:W-:Y:S02]  /*01f0*/  UIADD3 UR8, UP2, UPT, UR4, 0x1c0, URZ ;  /* 0x000001c004087890 */ /* 0x000fe4000ff5e0ff */
[----:B------:R-:W-:-:S02]  /*0200*/  UIADD3.X UR17, UPT, UPT, URZ, UR5, URZ, UP1, !UPT ;  /* 0x00000005ff117290 */ /* 0x000fc40008ffe4ff */
[----:B------:R-:W-:Y:S02]  /*0210*/  UIADD3 UR6, UP1, UPT, UR4, 0x240, URZ ;  /* 0x0000024004067890 */ /* 0x000fe4000ff3e0ff */
[----:B------:R-:W-:Y:S02]  /*0220*/  UIADD3.X UR13, UPT, UPT, URZ, UR5, URZ, UP0, !UPT ;  /* 0x00000005ff0d7290 */ /* 0x000fe400087fe4ff */
[----:B------:R-:W-:Y:S02]  /*0230*/  UIADD3 UR4, UP0, UPT, UR4, 0x2c0, URZ ;  /* 0x000002c004047890 */ /* 0x000fe4000ff1e0ff */
[----:B------:R-:W-:Y:S01]  /*0240*/  UIADD3.X UR11, UPT, UPT, URZ, UR5, URZ, UP3, !UPT ;  /* 0x00000005ff0b7290 */ /* 0x000fe20009ffe4ff */
[----:B------:R1:W-:Y:S01]  /*0250*/  UTMACCTL.PF [UR16] ;  /* 0x00000000100079b9 */ /* 0x0003e20008040000 */
[----:B------:R-:W-:-:S03]  /*0260*/  UIADD3.X UR9, UPT, UPT, URZ, UR5, URZ, UP2, !UPT ;  /* 0x00000005ff097290 */ /* 0x000fc600097fe4ff */
[----:B------:R1:W-:Y:S01]  /*0270*/  UTMACCTL.PF [UR12] ;  /* 0x000000000c0079b9 */ /* 0x0003e20008040000 */
[----:B------:R-:W-:-:S03]  /*0280*/  UIADD3.X UR7, UPT, UPT, URZ, UR5, URZ, UP1, !UPT ;  /* 0x00000005ff077290 */ /* 0x000fc60008ffe4ff */
[----:B------:R1:W-:Y:S01]  /*0290*/  UTMACCTL.PF [UR10] ;  /* 0x000000000a0079b9 */ /* 0x0003e20008040000 */
[----:B------:R-:W-:Y:S01]  /*02a0*/  UIADD3.X UR5, UPT, UPT, URZ, UR5, URZ, UP0, !UPT ;  /* 0x00000005ff057290 */ /* 0x000fe200087fe4ff */
[----:B------:R1:W-:Y:S04]  /*02b0*/  UTMACCTL.PF [UR8] ;  /* 0x00000000080079b9 */ /* 0x0003e80008040000 */
[----:B------:R1:W-:Y:S04]  /*02c0*/  UTMACCTL.PF [UR6] ;  /* 0x00000000060079b9 */ /* 0x0003e80008040000 */
[----:B------:R1:W-:Y:S02]  /*02d0*/  UTMACCTL.PF [UR4] ;  /* 0x00000000040079b9 */ /* 0x0003e40008040000 */
[----:B-1----:R-:W-:Y:S01]  /*02e0*/  NOP ;  /* 0x0000000000007918 */ /* 0x002fe20000000000 */
.L_x_0:
[----:B------:R-:W-:Y:S05]  /*02f0*/  @P0 BRA `(.L_x_1) ;  /* 0x0000000000600947 */ /* 0x000fea0003800000 */
[----:B------:R-:W-:Y:S01]  /*0300*/  UMOV UR5, 0x400 ;  /* 0x0000040000057882 */ /* 0x000fe20000000000 */
[----:B------:R-:W-:Y:S01]  /*0310*/  UMOV UR6, 0x1 ;  /* 0x0000000100067882 */ /* 0x000fe20000000000 */
[----:B------:R-:W-:Y:S02]  /*0320*/  ULEA UR5, UR32, UR5, 0x18 ;  /* 0x0000000520057291 */ /* 0x000fe4000f8ec0ff */
[----:B------:R-:W-:-:S04]  /*0330*/  UIADD3 UR6, UPT, UPT, -UR6, 0x100000, URZ ;  /* 0x0010000006067890 */ /* 0x000fc8000fffe1ff */
[----:B------:R-:W-:Y:S02]  /*0340*/  USHF.L.U32 UR7, UR6, 0xb, URZ ;  /* 0x0000000b06077899 */ /* 0x000fe400080006ff */
[----:B------:R-:W-:Y:S01]  /*0350*/  USHF.L.U32 UR6, UR6, 0x1, URZ ;  /* 0x0000000106067899 */ /* 0x000fe200080006ff */
[----:B------:R-:W-:Y:S02]  /*0360*/  UMOV UR4, 0x2 ;  /* 0x0000000200047882 */ /* 0x000fe40000000000 */
[----:B------:R-:W-:-:S04]  /*0370*/  UIADD3 UR8, UPT, UPT, -UR4, 0x100000, URZ ;  /* 0x0010000004087890 */ /* 0x000fc8000fffe1ff */
[----:B------:R-:W-:Y:S02]  /*0380*/  USHF.L.U32 UR9, UR8, 0xb, URZ ;  /* 0x0000000b08097899 */ /* 0x000fe400080006ff */
[----:B------:R-:W-:Y:S01]  /*0390*/  USHF.L.U32 UR8, UR8, 0x1, URZ ;  /* 0x0000000108087899 */ /* 0x000fe200080006ff */
[----:B------:R-:W1:Y:S02]  /*03a0*/  FENCE.VIEW.ASYNC.S ;  /* 0x00000000000073c6 */ /* 0x000e640000000000 */
[----:B-1----:R1:W2:Y:S01]  /*03b0*/  SYNCS.EXCH.64 URZ, [UR5], UR6 ;  /* 0x0000000605ff75b2 */ /* 0x0022a20008000100 */
[----:B------:R1:W3:Y:S01]  /*03c0*/  SYNCS.EXCH.64 URZ, [UR5+0x8], UR6 ;  /* 0x0000080605ff75b2 */ /* 0x0002e20008000100 */
[----:B------:R1:W4:Y:S01]  /*03d0*/  SYNCS.EXCH.64 URZ, [UR5+0x10], UR6 ;  /* 0x0000100605ff75b2 */ /* 0x0003220008000100 */
[----:B------:R1:W1:Y:S01]  /*03e0*/  SYNCS.EXCH.64 URZ, [UR5+0x18], UR6 ;  /* 0x0000180605ff75b2 */ /* 0x0002620008000100 */
[----:B------:R1:W1:Y:S01]  /*03f0*/  SYNCS.EXCH.64 URZ, [UR5+0x20], UR6 ;  /* 0x0000200605ff75b2 */ /* 0x0002620008000100 */
[----:B------:R1:W1:Y:S04]  /*0400*/  SYNCS.EXCH.64 URZ, [UR5+0x28], UR6 ;  /* 0x0000280605ff75b2 */ /* 0x0002680008000100 */
[----:B------:R1:W1:Y:S01]  /*0410*/  SYNCS.EXCH.64 URZ, [UR5+0x30], UR8 ;  /* 0x0000300805ff75b2 */ /* 0x0002620008000100 */
[----:B------:R1:W1:Y:S01]  /*0420*/  SYNCS.EXCH.64 URZ, [UR5+0x38], UR8 ;  /* 0x0000380805ff75b2 */ /* 0x0002620008000100 */
[----:B------:R1:W1:Y:S01]  /*0430*/  SYNCS.EXCH.64 URZ, [UR5+0x40], UR8 ;  /* 0x0000400805ff75b2 */ /* 0x0002620008000100 */
[----:B------:R1:W1:Y:S01]  /*0440*/  SYNCS.EXCH.64 URZ, [UR5+0x48], UR8 ;  /* 0x0000480805ff75b2 */ /* 0x0002620008000100 */
[----:B------:R1:W1:Y:S01]  /*0450*/  SYNCS.EXCH.64 URZ, [UR5+0x50], UR8 ;  /* 0x0000500805ff75b2 */ /* 0x0002620008000100 */
[----:B------:R1:W1:Y:S01]  /*0460*/  SYNCS.EXCH.64 URZ, [UR5+0x58], UR8 ;  /* 0x0000580805ff75b2 */ /* 0x0002620008000100 */
[----:B------:R-:W-:Y:S01]  /*0470*/  NOP ;  /* 0x0000000000007918 */ /* 0x000fe20000000000 */
.L_x_1:
[----:B------:R-:W-:Y:S01]  /*0480*/  NOP ;  /* 0x0000000000007918 */ /* 0x000fe20000000000 */
[----:B------:R-:W-:Y:S05]  /*0490*/  BRA.U !UP4, `(.L_x_2) ;  /* 0x000000010c087547 */ /* 0x000fea000b800000 */
[----:B-1234-:R-:W-:Y:S01]  /*04a0*/  UCGABAR_ARV ;  /* 0x00000000000079c7 */ /* 0x01efe20008000000 */
[----:B------:R-:W-:Y:S05]  /*04b0*/  BRA `(.L_x_3) ;  /* 0x0000000000047947 */ /* 0x000fea0003800000 */
.L_x_2:
[----:B-1234-:R-:W-:Y:S01]  /*04c0*/  NOP ;  /* 0x0000000000007918 */ /* 0x01efe20000000000 */
.L_x_3:
[----:B------:R-:W-:Y:S05]  /*04d0*/  BRA.U !UP4, `(.L_x_4) ;  /* 0x000000010c0c7547 */ /* 0x000fea000b800000 */
[----:B------:R-:W-:Y:S01]  /*04e0*/  UCGABAR_WAIT ;  /* 0x0000000000007dc7 */ /* 0x000fe20008000000 */
[----:B------:R-:W-:Y:S01]  /*04f0*/  CCTL.IVALL ;  /* 0x00000000ff00798f */ /* 0x000fe20002000000 */
[----:B------:R-:W-:Y:S05]  /*0500*/  BRA `(.L_x_5) ;  /* 0x0000000000047947 */ /* 0x000fea0003800000 */
.L_x_4:
[----:B------:R-:W-:Y:S06]  /*0510*/  BAR.SYNC.DEFER_BLOCKING 0x0 ;  /* 0x0000000000007b1d */ /* 0x000fec0000010000 */
.L_x_5:
[----:B------:R-:W-:Y:S05]  /*0520*/  @P0 BRA `(.L_x_6) ;  /* 0x0000000000400947 */ /* 0x000fea0003800000 */
[----:B------:R-:W-:Y:S01]  /*0530*/  UMOV UR6, 0x400 ;  /* 0x0000040000067882 */ /* 0x000fe20000000000 */
[----:B------:R-:W-:Y:S01]  /*0540*/  UMOV UR5, 0x1 ;  /* 0x0000000100057882 */ /* 0x000fe20000000000 */
[----:B------:R-:W-:Y:S01]  /*0550*/  UMOV UR4, 0x4 ;  /* 0x0000000400047882 */ /* 0x000fe20000000000 */
[----:B------:R-:W-:Y:S02]  /*0560*/  ULEA UR6, UR32, UR6, 0x18 ;  /* 0x0000000620067291 */ /* 0x000fe4000f8ec0ff */
[----:B------:R-:W-:-:S04]  /*0570*/  UIADD3 UR8, UPT, UPT, -UR5, 0x100000, URZ ;  /* 0x0010000005087890 */ /* 0x000fc8000fffe1ff */
[----:B------:R-:W-:Y:S02]  /*0580*/  USHF.L.U32 UR9, UR8, 0xb, URZ ;  /* 0x0000000b08097899 */ /* 0x000fe400080006ff */
[----:B------:R-:W-:Y:S02]  /*0590*/  USHF.L.U32 UR8, UR8, 0x1, URZ ;  /* 0x0000000108087899 */ /* 0x000fe400080006ff */
[----:B------:R-:W-:-:S04]  /*05a0*/  UIADD3 UR4, UPT, UPT, -UR4, 0x100000, URZ ;  /* 0x0010000004047890 */ /* 0x000fc8000fffe1ff */
[----:B------:R-:W-:Y:S02]  /*05b0*/  USHF.L.U32 UR5, UR4, 0xb, URZ ;  /* 0x0000000b04057899 */ /* 0x000fe400080006ff */
[----:B------:R-:W-:Y:S01]  /*05c0*/  USHF.L.U32 UR4, UR4, 0x1, URZ ;  /* 0x0000000104047899 */ /* 0x000fe200080006ff */
[----:B------:R-:W1:Y:S03]  /*05d0*/  FENCE.VIEW.ASYNC.S ;  /* 0x00000000000073c6 */ /* 0x000e660000000000 */
[----:B-1----:R1:W2:Y:S01]  /*05e0*/  SYNCS.EXCH.64 URZ, [UR6+0x60], UR8 ;  /* 0x0000600806ff75b2 */ /* 0x0022a20008000100 */
[----:B------:R1:W3:Y:S07]  /*05f0*/  SYNCS.EXCH.64 URZ, [UR6+0x68], UR8 ;  /* 0x0000680806ff75b2 */ /* 0x0002ee0008000100 */
[----:B------:R1:W4:Y:S01]  /*0600*/  SYNCS.EXCH.64 URZ, [UR6+0x70], UR4 ;  /* 0x0000700406ff75b2 */ /* 0x0003220008000100 */
[----:B------:R1:W1:Y:S01]  /*0610*/  SYNCS.EXCH.64 URZ, [UR6+0x78], UR4 ;  /* 0x0000780406ff75b2 */ /* 0x0002620008000100 */
[----:B------:R-:W-:Y:S01]  /*0620*/  NOP ;  /* 0x0000000000007918 */ /* 0x000fe20000000000 */
.L_x_6:
[----:B------:R-:W-:Y:S01]  /*0630*/  NOP ;  /* 0x0000000000007918 */ /* 0x000fe20000000000 */
[----:B------:R-:W-:Y:S05]  /*0640*/  BRA.U !UP4, `(.L_x_7) ;  /* 0x000000010c087547 */ /* 0x000fea000b800000 */
[----:B-1234-:R-:W-:Y:S01]  /*0650*/  UCGABAR_ARV ;  /* 0x00000000000079c7 */ /* 0x01efe20008000000 */
[----:B------:R-:W-:Y:S05]  /*0660*/  BRA `(.L_x_8) ;  /* 0x0000000000047947 */ /* 0x000fea0003800000 */
.L_x_7:
[----:B-1234-:R-:W-:Y:S01]  /*0670*/  NOP ;  /* 0x0000000000007918 */ /* 0x01efe20000000000 */
.L_x_8:
[----:B------:R-:W-:Y:S05]  /*0680*/  BRA.U !UP4, `(.L_x_9) ;  /* 0x000000010c0c7547 */ /* 0x000fea000b800000 */
[----:B------:R-:W-:Y:S01]  /*0690*/  UCGABAR_WAIT ;  /* 0x0000000000007dc7 */ /* 0x000fe20008000000 */
[----:B------:R-:W-:Y:S01]  /*06a0*/  CCTL.IVALL ;  /* 0x00000000ff00798f */ /* 0x000fe20002000000 */
[----:B------:R-:W-:Y:S05]  /*06b0*/  BRA `(.L_x_10) ;  /* 0x0000000000047947 */ /* 0x000fea0003800000 */
.L_x_9:
[----:B------:R-:W-:Y:S06]  /*06c0*/  BAR.SYNC.DEFER_BLOCKING 0x0 ;  /* 0x0000000000007b1d */ /* 0x000fec0000010000 */
.L_x_10:
        /* <DEDUP_REMOVED lines=17> */
.L_x_11:
[----:B------:R-:W-:Y:S01]  /*07e0*/  NOP ;  /* 0x0000000000007918 */ /* 0x000fe20000000000 */
[----:B-1234-:R-:W-:Y:S06]  /*07f0*/  BAR.SYNC.DEFER_BLOCKING 0x0 ;  /* 0x0000000000007b1d */ /* 0x01efec0000010000 */
[----:B------:R-:W-:Y:S05]  /*0800*/  BRA.U !UP4, `(.L_x_12) ;  /* 0x000000010c087547 */ /* 0x000fea000b800000 */
[----:B------:R-:W-:Y:S01]  /*0810*/  UCGABAR_ARV ;  /* 0x00000000000079c7 */ /* 0x000fe20008000000 */
[----:B------:R-:W-:Y:S05]  /*0820*/  BRA `(.L_x_13) ;  /* 0x0000000000047947 */ /* 0x000fea0003800000 */
.L_x_12:
[----:B------:R-:W-:Y:S01]  /*0830*/  NOP ;  /* 0x0000000000007918 */ /* 0x000fe20000000000 */
.L_x_13:
[----:B------:R-:W-:Y:S05]  /*0840*/  BRA.U !UP4, `(.L_x_14) ;  /* 0x000000010c0c7547 */ /* 0x000fea000b800000 */
[----:B------:R-:W-:Y:S01]  /*0850*/  UCGABAR_WAIT ;  /* 0x0000000000007dc7 */ /* 0x000fe20008000000 */
[----:B------:R-:W-:Y:S01]  /*0860*/  CCTL.IVALL ;  /* 0x00000000ff00798f */ /* 0x000fe20002000000 */
[----:B------:R-:W-:Y:S05]  /*0870*/  BRA `(.L_x_15) ;  /* 0x0000000000047947 */ /* 0x000fea0003800000 */
.L_x_14:
[----:B------:R-:W-:Y:S06]  /*0880*/  BAR.SYNC.DEFER_BLOCKING 0x0 ;  /* 0x0000000000007b1d */ /* 0x000fec0000010000 */
.L_x_15:
[----:B------:R-:W-:Y:S01]  /*0890*/  ISETP.NE.AND P0, PT, R63, 0x6, PT ;  /* 0x000000063f00780c */ /* 0x000fe20003f05270 */
[----:B------:R-:W1:-:S12]  /*08a0*/  LDCU.64 UR22, c[0x0][0x358] ;  /* 0x00006b00ff1677ac */ /* 0x000e580008000a00 */
[----:B------:R-:W-:Y:S05]  /*08b0*/  @P0 BRA `(.L_x_16) ;  /* 0x0000000800a80947 */ /* 0x000fea0003800000 */
[----:B------:R-:W-:Y:S01]  /*08c0*/  LOP3.LUT R0, R58, 0x1f, RZ, 0xc0, !PT ;  /* 0x0000001f3a007812 */ /* 0x000fe200078ec0ff */
[----:B------:R-:W-:Y:S01]  /*08d0*/  IMAD.MOV.U32 R18, RZ, RZ, 0x7fffffff ;  /* 0x7fffffffff127424 */ /* 0x000fe200078e00ff */
[----:B------:R-:W2:Y:S01]  /*08e0*/  S2UR UR9, SR_CTAID.Z ;  /* 0x00000000000979c3 */ /* 0x000ea20000002700 */
[----:B------:R-:W2:Y:S01]  /*08f0*/  LDCU.64 UR6, c[0x0][0x760] ;  /* 0x0000ec00ff0677ac */ /* 0x000ea20008000a00 */
[C---:B------:R-:W-:Y:S01]  /*0900*/  ISETP.GT.U32.AND P0, PT, R0.reuse, 0x7, PT ;  /* 0x000000070000780c */ /* 0x040fe20003f04070 */
[----:B------:R-:W3:Y:S01]  /*0910*/  LDCU.U8 UR8, c[0x0][0x768] ;  /* 0x0000ed00ff0877ac */ /* 0x000ee20008000000 */
[----:B------:R-:W4:Y:S01]  /*0920*/  LDCU.U8 UR10, c[0x0][0x769] ;  /* 0x0000ed20ff0a77ac */ /* 0x000f220008000000 */
[----:B------:R-:W5:Y:S10]  /*0930*/  LDCU UR24, c[0x0][0x770] ;  /* 0x0000ee00ff1877ac */ /* 0x000f740008000800 */
[----:B------:R-:W1:Y:S02]  /*0940*/  @!P0 LDC.64 R2, c[0x0][0x748] ;  /* 0x0001d200ff028b82 */ /* 0x000e640000000a00 */
[----:B-1----:R-:W-:-:S05]  /*0950*/  @!P0 IMAD.WIDE.U32 R2, R0, 0x4, R2 ;  /* 0x0000000400028825 */ /* 0x002fca00078e0002 */
[----:B------:R-:W5:Y:S01]  /*0960*/  @!P0 LDG.E R18, desc[UR22][R2.64] ;  /* 0x0000001602128981 */ /* 0x000f62000c1e1900 */
[----:B--2---:R-:W-:Y:S01]  /*0970*/  UIMAD.WIDE.U32 UR4, UR9, UR7, URZ ;  /* 0x00000007090472a5 */ /* 0x004fe2000f8e00ff */
[----:B------:R-:W1:Y:S01]  /*0980*/  S2UR UR16, SR_CTAID.X ;  /* 0x00000000001079c3 */ /* 0x000e620000002500 */
[----:B------:R-:W-:Y:S01]  /*0990*/  UISETP.GT.U32.AND UP0, UPT, UR9, 0x1ff, UPT ;  /* 0x000001ff0900788c */ /* 0x000fe2000bf04070 */
[----:B------:R-:W-:Y:S02]  /*09a0*/  HFMA2 R0, -RZ, RZ, 0, 5.9604644775390625e-08 ;  /* 0x00000001ff007431 */ /* 0x000fe400000001ff */
[----:B------:R-:W-:Y:S02]  /*09b0*/  IMAD.MOV.U32 R10, RZ, RZ, RZ ;  /* 0x000000ffff0a7224 */ /* 0x000fe400078e00ff */
[----:B------:R-:W-:Y:S02]  /*09c0*/  UMOV UR11, UR5 ;  /* 0x00000005000b7c82 */ /* 0x000fe40008000000 */
[----:B------:R-:W-:-:S02]  /*09d0*/  UIADD3 UR7, UPT, UPT, -UR11, UR9, URZ ;  /* 0x000000090b077290 */ /* 0x000fc4000fffe1ff */
[----:B------:R-:W2:Y:S02]  /*09e0*/  LDCU.64 UR4, c[0x0][0x778] ;  /* 0x0000ef00ff0477ac */ /* 0x000ea40008000a00 */
[----:B---3--:R-:W-:-:S04]  /*09f0*/  USHF.R.U32.HI UR7, URZ, UR8, UR7 ;  /* 0x00000008ff077299 */ /* 0x008fc80008011607 */
[----:B------:R-:W-:-:S04]  /*0a00*/  UIADD3 UR11, UPT, UPT, UR11, UR7, URZ ;  /* 0x000000070b0b7290 */ /* 0x000fc8000fffe0ff */
[----:B----4-:R-:W-:Y:S02]  /*0a10*/  USHF.R.U32.HI UR11, URZ, UR10, UR11 ;  /* 0x0000000aff0b7299 */ /* 0x010fe4000801160b */
[----:B-1----:R-:W-:Y:S02]  /*0a20*/  ULOP3.LUT UR16, UR16, 0x1, URZ, 0xc0, !UPT ;  /* 0x0000000110107892 */ /* 0x002fe4000f8ec0ff */
[----:B------:R-:W-:Y:S01]  /*0a30*/  UIADD3 UR11, UPT, UPT, -UR11, URZ, URZ ;  /* 0x000000ff0b0b7290 */ /* 0x000fe2000fffe1ff */
[----:B------:R-:W1:Y:S03]  /*0a40*/  LDCU.U8 UR7, c[0x0][0x780] ;  /* 0x0000f000ff0777ac */ /* 0x000e660008000000 */
[----:B------:R-:W-:-:S04]  /*0a50*/  UIMAD UR6, UR11, UR6, UR9 ;  /* 0x000000060b0672a4 */ /* 0x000fc8000f8e0209 */
[----:B--2---:R-:W-:-:S03]  /*0a60*/  UIMAD.WIDE.U32 UR12, UR6, UR5, URZ ;  /* 0x00000005060c72a5 */ /* 0x004fc6000f8e00ff */
[----:B------:R-:W2:Y:S04]  /*0a70*/  LDCU.U8 UR11, c[0x0][0x781] ;  /* 0x0000f020ff0b77ac */ /* 0x000ea80008000000 */
[----:B------:R-:W-:Y:S02]  /*0a80*/  UMOV UR5, UR13 ;  /* 0x0000000d00057c82 */ /* 0x000fe40008000000 */
[----:B------:R-:W-:Y:S02]  /*0a90*/  UIADD3 UR18, UPT, UPT, UR6, -UR5, URZ ;  /* 0x8000000506127290 */ /* 0x000fe4000fffe0ff */
[----:B------:R-:W3:Y:S02]  /*0aa0*/  LDCU.U8 UR13, c[0x0][0x774] ;  /* 0x0000ee80ff0d77ac */ /* 0x000ee40008000000 */
[----:B-1----:R-:W-:Y:S01]  /*0ab0*/  USHF.R.U32.HI UR18, URZ, UR7, UR18 ;  /* 0x00000007ff127299 */ /* 0x002fe20008011612 */
[----:B------:R-:W1:Y:S03]  /*0ac0*/  LDCU.U8 UR12, c[0x0][0x775] ;  /* 0x0000eea0ff0c77ac */ /* 0x000e660008000000 */
[----:B------:R-:W-:Y:S01]  /*0ad0*/  UIADD3 UR18, UPT, UPT, UR5, UR18, URZ ;  /* 0x0000001205127290 */ /* 0x000fe2000fffe0ff */
[----:B------:R-:W4:Y:S03]  /*0ae0*/  LDCU UR5, c[0x0][0x76c] ;  /* 0x0000ed80ff0577ac */ /* 0x000f260008000800 */
[----:B--2---:R-:W-:-:S04]  /*0af0*/  USHF.R.U32.HI UR18, URZ, UR11, UR18 ;  /* 0x0000000bff127299 */ /* 0x004fc80008011612 */
[----:B-----5:R-:W-:-:S07]  /*0b00*/  UIMAD.WIDE.U32 UR24, UR18, UR24, URZ ;  /* 0x00000018121872a5 */ /* 0x020fce000f8e00ff */
[----:B------:R-:W-:Y:S02]  /*0b10*/  UMOV UR19, UR25 ;  /* 0x0000001900137c82 */ /* 0x000fe40008000000 */
[----:B------:R-:W-:-:S04]  /*0b20*/  UIADD3 UR17, UPT, UPT, UR18, -UR19, URZ ;  /* 0x8000001312117290 */ /* 0x000fc8000fffe0ff */
[----:B---3--:R-:W-:-:S04]  /*0b30*/  USHF.R.U32.HI UR17, URZ, UR13, UR17 ;  /* 0x0000000dff117299 */ /* 0x008fc80008011611 */
[----:B------:R-:W-:-:S04]  /*0b40*/  UIADD3 UR17, UPT, UPT, UR19, UR17, URZ ;  /* 0x0000001113117290 */ /* 0x000fc8000fffe0ff */
[----:B-1----:R-:W-:-:S04]  /*0b50*/  USHF.R.U32.HI UR17, URZ, UR12, UR17 ;  /* 0x0000000cff117299 */ /* 0x002fc80008011611 */
[----:B------:R-:W-:-:S04]  /*0b60*/  UIADD3 UR17, UPT, UPT, -UR17, URZ, URZ ;  /* 0x000000ff11117290 */ /* 0x000fc8000fffe1ff */
[----:B----4-:R-:W-:Y:S02]  /*0b70*/  UIMAD UR5, UR17, UR5, UR18 ;  /* 0x00000005110572a4 */ /* 0x010fe4000f8e0212 */
[----:B------:R-:W-:Y:S02]  /*0b80*/  UIADD3 UR18, UPT, UPT, -UR18, URZ, URZ ;  /* 0x000000ff12127290 */ /* 0x000fe4000fffe1ff */
[----:B------:R-:W-:Y:S02]  /*0b90*/  UIADD3 UR5, UPT, UPT, UR5, UR5, URZ ;  /* 0x0000000505057290 */ /* 0x000fe4000fffe0ff */
[----:B------:R-:W-:Y:S02]  /*0ba0*/  UIMAD UR4, UR18, UR4, UR6 ;  /* 0x00000004120472a4 */ /* 0x000fe4000f8e0206 */
[----:B------:R-:W-:-:S04]  /*0bb0*/  ULOP3.LUT UR5, UR5, UR16, URZ, 0xfc, !UPT ;  /* 0x0000001005057292 */ /* 0x000fc8000f8efcff */
[----:B------:R-:W-:Y:S02]  /*0bc0*/  MOV R5, UR4 ;  /* 0x0000000400057c02 */ /* 0x000fe40008000f00 */
[----:B------:R-:W-:Y:S01]  /*0bd0*/  IMAD.U32 R4, RZ, RZ, UR5 ;  /* 0x00000005ff047e24 */ /* 0x000fe2000f8e00ff */
[----:B------:R1:W2:Y:S01]  /*0be0*/  SHFL.IDX PT, R2, R18, 0x7, 0x1f ;  /* 0x00e01f0012027f89 */ /* 0x0002a200000e0000 */
[----:B------:R-:W-:Y:S05]  /*0bf0*/  BRA.U UP0, `(.L_x_17) ;  /* 0x0000000500647547 */ /* 0x000fea000b800000 */
[----:B------:R-:W3:Y:S01]  /*0c00*/  LDC R0, c[0x0][0x374] ;  /* 0x0000dd00ff007b82 */ /* 0x000ee20000000800 */
[----:B--2---:R-:W-:Y:S01]  /*0c10*/  SHF.R.S32.HI R17, RZ, 0x1f, R2 ;  /* 0x0000001fff117819 */ /* 0x004fe20000011402 */
[----:B------:R-:W-:Y:S02]  /*0c20*/  IMAD.U32 R19, RZ, RZ, UR9 ;  /* 0x00000009ff137e24 */ /* 0x000fe4000f8e00ff */
[----:B------:R-:W-:Y:S01]  /*0c30*/  IMAD.MOV.U32 R6, RZ, RZ, -0x1 ;  /* 0xffffffffff067424 */ /* 0x000fe200078e00ff */
[----:B------:R-:W-:Y:S01]  /*0c40*/  LEA.HI R17, R17, R2, RZ, 0x7 ;  /* 0x0000000211117211 */ /* 0x000fe200078f38ff */
[----:B------:R-:W-:Y:S02]  /*0c50*/  IMAD.MOV.U32 R10, RZ, RZ, RZ ;  /* 0x000000ffff0a7224 */ /* 0x000fe400078e00ff */
[----:B------:R-:W3:Y:S01]  /*0c60*/  LDC R7, c[0x0][0x370] ;  /* 0x0000dc00ff077b82 */ /* 0x000ee20000000800 */
[----:B------:R-:W-:Y:S01]  /*0c70*/  LOP3.LUT R3, R17, 0xffffff80, RZ, 0xc0, !PT ;  /* 0xffffff8011037812 */ /* 0x000fe200078ec0ff */
[----:B------:R-:W-:-:S03]  /*0c80*/  IMAD.MOV.U32 R15, RZ, RZ, RZ ;  /* 0x000000ffff0f7224 */ /* 0x000fc600078e00ff */
[----:B------:R-:W-:-:S03]  /*0c90*/  ISETP.NE.AND P0, PT, R2, R3, PT ;  /* 0x000000030200720c */ /* 0x000fc60003f05270 */
[----:B------:R-:W2:Y:S01]  /*0ca0*/  LDC R16, c[0x0][0x378] ;  /* 0x0000de00ff107b82 */ /* 0x000ea20000000800 */
[----:B------:R-:W-:-:S07]  /*0cb0*/  ISETP.LT.AND P0, PT, R2, RZ, P0 ;  /* 0x000000ff0200720c */ /* 0x000fce0000701270 */
[----:B------:R-:W4:Y:S08]  /*0cc0*/  LDC R12, c[0x0][0x770] ;  /* 0x0001dc00ff0c7b82 */ /* 0x000f300000000800 */
[----:B------:R-:W1:Y:S01]  /*0cd0*/  LDC R11, c[0x0][0x76c] ;  /* 0x0001db00ff0b7b82 */ /* 0x000e620000000800 */
[----:B---3--:R-:W-:Y:S01]  /*0ce0*/  IMAD R7, R0, R7, RZ ;  /* 0x0000000700077224 */ /* 0x008fe200078e02ff */
[----:B------:R-:W-:-:S02]  /*0cf0*/  SHF.R.S32.HI R0, RZ, 0x7, R17 ;  /* 0x00000007ff007819 */ /* 0x000fc40000011411 */
[----:B------:R-:W-:-:S03]  /*0d00*/  LEA.HI.SX32 R17, R17, 0xffffffff, 0x19 ;  /* 0xffffffff11117811 */ /* 0x000fc600078fcaff */
[----:B------:R-:W-:Y:S01]  /*0d10*/  @!P0 IMAD.MOV R17, RZ, RZ, R0 ;  /* 0x000000ffff118224 */ /* 0x000fe200078e0200 */
[----:B------:R-:W3:Y:S01]  /*0d20*/  LDC.64 R8, c[0x0][0x760] ;  /* 0x0001d800ff087b82 */ /* 0x000ee20000000a00 */
[----:B--2---:R-:W-:Y:S02]  /*0d30*/  IMAD R16, R7, R16, RZ ;  /* 0x0000001007107224 */ /* 0x004fe400078e02ff */
[----:B------:R-:W-:-:S03]  /*0d40*/  IMAD.MOV.U32 R0, RZ, RZ, 0x1 ;  /* 0x00000001ff007424 */ /* 0x000fc600078e00ff */
[----:B------:R-:W-:Y:S02]  /*0d50*/  LEA.HI R16, R16, R16, RZ, 0x1 ;  /* 0x0000001010107211 */ /* 0x000fe400078f08ff */
[----:B------:R-:W2:Y:S02]  /*0d60*/  LDC.64 R2, c[0x0][0x778] ;  /* 0x0001de00ff027b82 */ /* 0x000ea40000000a00 */
[----:B----4-:R-:W-:-:S07]  /*0d70*/  SHF.R.S32.HI R16, RZ, 0x1, R16 ;  /* 0x00000001ff107819 */ /* 0x010fce0000011410 */
.L_x_22:
[----:B------:R-:W-:-:S13]  /*0d80*/  ISETP.GE.AND P0, PT, R4, R17, PT ;  /* 0x000000110400720c */ /* 0x000fda0003f06270 */
[----:B------:R-:W-:Y:S05]  /*0d90*/  @P0 BRA `(.L_x_18) ;  /* 0x0000000000940947 */ /* 0x000fea0003800000 */
[----:B------:R-:W-:-:S04]  /*0da0*/  SHF.L.U32 R7, R4, 0x7, RZ ;  /* 0x0000000704077819 */ /* 0x000fc800000006ff */
[----:B------:R-:W-:-:S13]  /*0db0*/  ISETP.GE.AND P0, PT, R7, R15, PT ;  /* 0x0000000f0700720c */ /* 0x000fda0003f06270 */
[----:B------:R-:W-:Y:S05]  /*0dc0*/  @!P0 BRA `(.L_x_19) ;  /* 0x0000000000388947 */ /* 0x000fea0003800000 */
[----:B------:R-:W-:Y:S01]  /*0dd0*/  VIADD R13, R6, 0x1 ;  /* 0x00000001060d7836 */ /* 0x000fe20000000000 */
[----:B------:R-:W-:-:S04]  /*0de0*/  MOV R6, 0xffffffff ;  /* 0xffffffff00067802 */ /* 0x000fc80000000f00 */
[----:B------:R-:W-:-:S13]  /*0df0*/  ISETP.GT.U32.AND P0, PT, R13, 0x1f, PT ;  /* 0x0000001f0d00780c */ /* 0x000fda0003f04070 */
[----:B------:R-:W-:Y:S05]  /*0e00*/  @P0 BRA `(.L_x_20) ;  /* 0x0000000000240947 */ /* 0x000fea0003800000 */
[----:B------:R-:W-:Y:S01]  /*0e10*/  ISETP.GT.AND P0, PT, R18, R7, PT ;  /* 0x000000071200720c */ /* 0x000fe20003f04270 */
[----:B------:R-:W-:-:S05]  /*0e20*/  IMAD.MOV.U32 R6, RZ, RZ, -0x1 ;  /* 0xffffffffff067424 */ /* 0x000fca00078e00ff */
[----:B------:R-:W-:-:S07]  /*0e30*/  SHF.L.U32 R6, R6, R13, RZ ;  /* 0x0000000d06067219 */ /* 0x000fce00000006ff */
[----:B------:R-:W-:-:S04]  /*0e40*/  VOTE.ANY R7, PT, P0 ;  /* 0x0000000000077806 */ /* 0x000fc800000e0100 */
[----:B------:R-:W-:-:S05]  /*0e50*/  LOP3.LUT P0, R7, R7, RZ, R6, 0xa0, !PT ;  /* 0x000000ff07077212 */ /* 0x000fca000780a006 */
[----:B------:R-:W-:-:S05]  /*0e60*/  VIADD R6, R7, 0xffffffff ;  /* 0xffffffff07067836 */ /* 0x000fca0000000000 */
[----:B------:R-:W-:-:S04]  /*0e70*/  LOP3.LUT R7, R7, R6, RZ, 0xc, !PT ;  /* 0x0000000607077212 */ /* 0x000fc800078e0cff */
[----:B------:R-:W4:Y:S02]  /*0e80*/  POPC R6, R7 ;  /* 0x0000000700067309 */ /* 0x000f240000000000 */
[----:B----4-:R-:W-:-:S07]  /*0e90*/  SEL R6, R6, 0xffffffff, P0 ;  /* 0xffffffff06067807 */ /* 0x010fce0000000000 */
.L_x_20:
[----:B------:R4:W3:Y:S02]  /*0ea0*/  SHFL.IDX PT, R15, R18, R6, 0x1f ;  /* 0x00001f06120f7589 */ /* 0x0008e400000e0000 */
.L_x_19:
[----:B------:R-:W5:Y:S01]  /*0eb0*/  S2R R13, SR_CgaCtaId ;  /* 0x00000000000d7919 */ /* 0x000f620000008800 */
[----:B------:R-:W-:Y:S01]  /*0ec0*/  MOV R14, 0x400 ;  /* 0x00000400000e7802 */ /* 0x000fe20000000f00 */
[----:B------:R-:W-:-:S03]  /*0ed0*/  IMAD.U32 R21, R0, -0x80000000, RZ ;  /* 0x8000000000157824 */ /* 0x000fc600078e00ff */
[----:B-----5:R-:W-:-:S05]  /*0ee0*/  LEA R13, R13, R14, 0x18 ;  /* 0x0000000e0d0d7211 */ /* 0x020fca00078ec0ff */
[----:B------:R-:W-:-:S04]  /*0ef0*/  IMAD R14, R10, 0x8, R13 ;  /* 0x000000080a0e7824 */ /* 0x000fc800078e020d */
[----:B------:R-:W5:Y:S02]  /*0f00*/  SYNCS.PHASECHK.TRANS64.TRYWAIT P0, [R14+URZ+0x90], R21 ;  /* 0x000090150e0075a7 */ /* 0x000f6400080011ff */
[----:B-----5:R-:W-:Y:S05]  /*0f10*/  @!P0 BRA `(.L_x_21) ;  /* 0x0000004000608947 */ /* 0x020fea0003800000 */
.L_x_70:
[----:B------:R-:W-:Y:S01]  /*0f20*/  ELECT P0, URZ, PT ;  /* 0x0000000000ff782f */ /* 0x000fe20003800000 */
[----:B------:R-:W-:-:S12]  /*0f30*/  IMAD.MOV.U32 R7, RZ, RZ, 0x1 ;  /* 0x00000001ff077424 */ /* 0x000fd800078e00ff */
[C---:B------:R-:W-:Y:S02]  /*0f40*/  @P0 IMAD R13, R10.reuse, 0x10, R13 ;  /* 0x000000100a0d0824 */ /* 0x040fe400078e020d */
[----:B------:R-:W-:-:S03]  /*0f50*/  VIADD R10, R10, 0x1 ;  /* 0x000000010a0a7836 */ /* 0x000fc60000000000 */
[----:B------:R4:W-:Y:S02]  /*0f60*/  @P0 STS.128 [R13+0x37c10], R4 ;  /* 0x037c10040d000388 */ /* 0x0009e40000000c00 */
[----:B------:R-:W-:Y:S01]  /*0f70*/  ISETP.NE.AND P0, PT, R10, 0x2, PT ;  /* 0x000000020a00780c */ /* 0x000fe20003f05270 */
[----:B------:R5:W-:Y:S06]  /*0f80*/  MEMBAR.ALL.CTA ;  /* 0x0000000000007992 */ /* 0x000bec0000008000 */
[----:B-----5:R-:W5:Y:S01]  /*0f90*/  FENCE.VIEW.ASYNC.S ;  /* 0x00000000000073c6 */ /* 0x020f620000000000 */
[----:B----4-:R-:W-:-:S02]  /*0fa0*/  SEL R21, RZ, 0x1, P0 ;  /* 0x00000001ff157807 */ /* 0x010fc40000000000 */
[----:B------:R-:W-:Y:S02]  /*0fb0*/  SEL R10, R10, RZ, P0 ;  /* 0x000000ff0a0a7207 */ /* 0x000fe40000000000 */
[----:B------:R-:W-:Y:S01]  /*0fc0*/  LOP3.LUT R0, R0, R21, RZ, 0x3c, !PT ;  /* 0x0000001500007212 */ /* 0x000fe200078e3cff */
[----:B-----5:R-:W-:Y:S06]  /*0fd0*/  BAR.SYNC.DEFER_BLOCKING 0x4, 0x20 ;  /* 0x0100800000007b1d */ /* 0x020fec0000010000 */
[----:B------:R4:W-:Y:S02]  /*0fe0*/  SYNCS.ARRIVE.TRANS64.ART0 RZ, [R14+URZ+0x80], R7 ;  /* 0x000080070eff79a7 */ /* 0x0009e400085000ff */
.L_x_18:
[----:B------:R-:W-:-:S04]  /*0ff0*/  IMAD.IADD R19, R16, 0x1, R19 ;  /* 0x0000000110137824 */ /* 0x000fc800078e0213 */
[C---:B---3--:R-:W-:Y:S01]  /*1000*/  IMAD.HI.U32 R5, R19.reuse, R9, RZ ;  /* 0x0000000913057227 */ /* 0x048fe200078e00ff */
[----:B------:R-:W-:-:S04]  /*1010*/  ISETP.GE.AND P0, PT, R19, 0x200, PT ;  /* 0x000002001300780c */ /* 0x000fc80003f06270 */
[----:B------:R-:W-:-:S04]  /*1020*/  IADD3 R4, PT, PT, R19, -R5, RZ ;  /* 0x8000000513047210 */ /* 0x000fc80007ffe0ff */
[----:B------:R-:W-:-:S05]  /*1030*/  SHF.R.U32.HI R4, RZ, UR8, R4 ;  /* 0x00000008ff047c19 */ /* 0x000fca0008011604 */
[----:B------:R-:W-:-:S05]  /*1040*/  IMAD.IADD R4, R5, 0x1, R4 ;  /* 0x0000000105047824 */ /* 0x000fca00078e0204 */
[----:B----4-:R-:W-:-:S04]  /*1050*/  SHF.R.U32.HI R14, RZ, UR10, R4 ;  /* 0x0000000aff0e7c19 */ /* 0x010fc80008011604 */
[----:B------:R-:W-:-:S05]  /*1060*/  IADD3 R14, PT, PT, -R14, RZ, RZ ;  /* 0x000000ff0e0e7210 */ /* 0x000fca0007ffe1ff */
[----:B------:R-:W-:-:S04]  /*1070*/  IMAD R14, R8, R14, R19 ;  /* 0x0000000e080e7224 */ /* 0x000fc800078e0213 */
[----:B--2---:R-:W-:-:S04]  /*1080*/  IMAD.HI.U32 R5, R14, R3, RZ ;  /* 0x000000030e057227 */ /* 0x004fc800078e00ff */
[----:B------:R-:W-:-:S05]  /*1090*/  IMAD.IADD R4, R14, 0x1, -R5 ;  /* 0x000000010e047824 */ /* 0x000fca00078e0a05 */
[----:B------:R-:W-:-:S04]  /*10a0*/  SHF.R.U32.HI R4, RZ, UR7, R4 ;  /* 0x00000007ff047c19 */ /* 0x000fc80008011604 */
[----:B------:R-:W-:-:S04]  /*10b0*/  IADD3 R5, PT, PT, R5, R4, RZ ;  /* 0x0000000405057210 */ /* 0x000fc80007ffe0ff */
[----:B------:R-:W-:-:S05]  /*10c0*/  SHF.R.U32.HI R5, RZ, UR11, R5 ;  /* 0x0000000bff057c19 */ /* 0x000fca0008011605 */
[----:B------:R-:W-:-:S04]  /*10d0*/  IMAD.HI.U32 R7, R5, R12, RZ ;  /* 0x0000000c05077227 */ /* 0x000fc800078e00ff */
[----:B------:R-:W-:-:S05]  /*10e0*/  IMAD.IADD R4, R5, 0x1, -R7 ;  /* 0x0000000105047824 */ /* 0x000fca00078e0a07 */
[----:B------:R-:W-:-:S04]  /*10f0*/  SHF.R.U32.HI R4, RZ, UR13, R4 ;  /* 0x0000000dff047c19 */ /* 0x000fc80008011604 */
[----:B------:R-:W-:-:S04]  /*1100*/  IADD3 R4, PT, PT, R7, R4, RZ ;  /* 0x0000000407047210 */ /* 0x000fc80007ffe0ff */
[----:B------:R-:W-:-:S05]  /*1110*/  SHF.R.U32.HI R4, RZ, UR12, R4 ;  /* 0x0000000cff047c19 */ /* 0x000fca0008011604 */
[----:B------:R-:W-:-:S04]  /*1120*/  IMAD.MOV R4, RZ, RZ, -R4 ;  /* 0x000000ffff047224 */ /* 0x000fc800078e0a04 */
[----:B-1----:R-:W-:Y:S01]  /*1130*/  IMAD R4, R11, R4, R5 ;  /* 0x000000040b047224 */ /* 0x002fe200078e0205 */
[----:B------:R-:W-:-:S03]  /*1140*/  IADD3 R5, PT, PT, -R5, RZ, RZ ;  /* 0x000000ff05057210 */ /* 0x000fc60007ffe1ff */
[----:B------:R-:W-:Y:S02]  /*1150*/  IMAD.IADD R4, R4, 0x1, R4 ;  /* 0x0000000104047824 */ /* 0x000fe400078e0204 */
[----:B------:R-:W-:-:S03]  /*1160*/  IMAD R5, R2, R5, R14 ;  /* 0x0000000502057224 */ /* 0x000fc600078e020e */
[----:B------:R-:W-:Y:S01]  /*1170*/  LOP3.LUT R4, R4, UR16, RZ, 0xfc, !PT ;  /* 0x0000001004047c12 */ /* 0x000fe2000f8efcff */
[----:B------:R-:W-:Y:S06]  /*1180*/  @!P0 BRA `(.L_x_22) ;  /* 0xfffffff800fc8947 */ /* 0x000fec000383ffff */
.L_x_17:
[----:B------:R-:W3:Y:S01]  /*1190*/  S2UR UR32, SR_CgaCtaId ;  /* 0x00000000002079c3 */ /* 0x000ee20000008800 */
[----:B------:R-:W-:Y:S01]  /*11a0*/  UMOV UR4, 0x400 ;  /* 0x0000040000047882 */ /* 0x000fe20000000000 */
[----:B------:R-:W-:Y:S01]  /*11b0*/  IMAD.U32 R6, R0, -0x80000000, RZ ;  /* 0x8000000000067824 */ /* 0x000fe200078e00ff */
[C---:B------:R-:W-:Y:S01]  /*11c0*/  ISETP.NE.AND P0, PT, R10.reuse, 0x1, PT ;  /* 0x000000010a00780c */ /* 0x040fe20003f05270 */
[----:B------:R-:W-:-:S05]  /*11d0*/  VIADD R3, R10, 0x2 ;  /* 0x000000020a037836 */ /* 0x000fca0000000000 */
[----:B------:R-:W-:Y:S01]  /*11e0*/  SEL R3, R3, 0x1, P0 ;  /* 0x0000000103037807 */ /* 0x000fe20000000000 */
[----:B---3--:R-:W-:-:S06]  /*11f0*/  ULEA UR4, UR32, UR4, 0x18 ;  /* 0x0000000420047291 */ /* 0x008fcc000f8ec0ff */
[----:B--2---:R-:W-:-:S04]  /*1200*/  LEA R2, R10, UR4, 0x3 ;  /* 0x000000040a027c11 */ /* 0x004fc8000f8e18ff */
[----:B------:R-:W2:Y:S02]  /*1210*/  SYNCS.PHASECHK.TRANS64.TRYWAIT P1, [R2+URZ+0x90], R6 ;  /* 0x00009006020075a7 */ /* 0x000ea400080211ff */
[----:B--2---:R-:W-:Y:S05]  /*1220*/  @!P1 BRA `(.L_x_23) ;  /* 0x0000003c00b49947 */ /* 0x004fea0003800000 */
.L_x_72:
[----:B------:R-:W-:Y:S02]  /*1230*/  ELECT P2, URZ, PT ;  /* 0x0000000000ff782f */ /* 0x000fe40003840000 */
[C---:B------:R-:W-:Y:S01]  /*1240*/  ISETP.NE.AND P0, PT, R3.reuse, 0x2, PT ;  /* 0x000000020300780c */ /* 0x040fe20003f05270 */
[----:B--2---:R-:W-:Y:S02]  /*1250*/  IMAD.MOV.U32 R7, RZ, RZ, RZ ;  /* 0x000000ffff077224 */ /* 0x004fe400078e00ff */
[----:B------:R-:W-:Y:S01]  /*1260*/  IMAD.MOV.U32 R11, RZ, RZ, 0x1 ;  /* 0x00000001ff0b7424 */ /* 0x000fe200078e00ff */
[----:B------:R-:W-:Y:S02]  /*1270*/  ISETP.EQ.XOR P1, PT, R10, 0x1, !P0 ;  /* 0x000000010a00780c */ /* 0x000fe40004722a70 */
[----:B------:R-:W-:Y:S02]  /*1280*/  SEL R3, R3, RZ, P0 ;  /* 0x000000ff03037207 */ /* 0x000fe40000000000 */
[----:B------:R-:W-:-:S02]  /*1290*/  SEL R9, RZ, 0x1, !P1 ;  /* 0x00000001ff097807 */ /* 0x000fc40004800000 */
[----:B------:R-:W-:Y:S02]  /*12a0*/  LEA R3, R3, UR4, 0x3 ;  /* 0x0000000403037c11 */ /* 0x000fe4000f8e18ff */
[----:B------:R-:W-:Y:S01]  /*12b0*/  @P2 LEA R10, R10, UR4, 0x4 ;  /* 0x000000040a0a2c11 */ /* 0x000fe2000f8e20ff */
[----:B------:R-:W-:Y:S01]  /*12c0*/  @P2 IMAD.MOV.U32 R6, RZ, RZ, -0x1 ;  /* 0xffffffffff062424 */ /* 0x000fe200078e00ff */
[----:B------:R-:W-:-:S04]  /*12d0*/  LOP3.LUT R9, R0, R9, RZ, 0x3c, !PT ;  /* 0x0000000900097212 */ /* 0x000fc800078e3cff */
[----:B------:R2:W-:Y:S01]  /*12e0*/  @P2 STS.128 [R10+0x37c10], R4 ;  /* 0x037c10040a002388 */ /* 0x0005e20000000c00 */
[----:B------:R-:W-:Y:S01]  /*12f0*/  IMAD.U32 R8, R9, -0x80000000, RZ ;  /* 0x8000000009087824 */ /* 0x000fe200078e00ff */
[----:B------:R3:W-:Y:S06]  /*1300*/  MEMBAR.ALL.CTA ;  /* 0x0000000000007992 */ /* 0x0007ec0000008000 */
[----:B---3--:R-:W3:Y:S02]  /*1310*/  FENCE.VIEW.ASYNC.S ;  /* 0x00000000000073c6 */ /* 0x008ee40000000000 */
[----:B---3--:R-:W-:Y:S06]  /*1320*/  BAR.SYNC.DEFER_BLOCKING 0x4, 0x20 ;  /* 0x0100800000007b1d */ /* 0x008fec0000010000 */
[----:B------:R2:W-:Y:S01]  /*1330*/  SYNCS.ARRIVE.TRANS64.ART0 RZ, [R2+URZ+0x80], R11 ;  /* 0x0000800b02ff79a7 */ /* 0x0005e200085000ff */
[----:B------:R-:W3:Y:S02]  /*1340*/  SYNCS.PHASECHK.TRANS64.TRYWAIT P0, [R3+URZ+0x90], R8 ;  /* 0x00009008030075a7 */ /* 0x000ee400080011ff */
[----:B--23--:R-:W-:Y:S05]  /*1350*/  @!P0 BRA `(.L_x_24) ;  /* 0x0000003c00808947 */ /* 0x00cfea0003800000 */
.L_x_16:
[----:B------:R-:W-:-:S13]  /*1360*/  ISETP.NE.AND P0, PT, R63, 0x5, PT ;  /* 0x000000053f00780c */ /* 0x000fda0003f05270 */
[----:B------:R-:W-:Y:S05]  /*1370*/  @P0 BRA `(.L_x_25) ;  /* 0x00000008000c0947 */ /* 0x000fea0003800000 */
[----:B------:R-:W-:Y:S02]  /*1380*/  UMOV UR4, 0x400 ;  /* 0x0000040000047882 */ /* 0x000fe40000000000 */
[----:B------:R-:W-:-:S09]  /*1390*/  ULEA UR32, UR32, UR4, 0x18 ;  /* 0x0000000420207291 */ /* 0x000fd2000f8ec0ff */
[----:B------:R-:W3:Y:S02]  /*13a0*/  SYNCS.PHASECHK.TRANS64.TRYWAIT P0, [UR32+0x80], RZ ;  /* 0x000080ffff0075a7 */ /* 0x000ee40008001120 */
[----:B---3--:R-:W-:Y:S05]  /*13b0*/  @!P0 BRA `(.L_x_26) ;  /* 0x0000003c00808947 */ /* 0x008fea0003800000 */
.L_x_75:
[----:B------:R-:W4:Y:S01]  /*13c0*/  LDS.128 R4, [UR32+0x37c10] ;  /* 0x037c1020ff047984 */ /* 0x000f220008000c00 */
[----:B---3--:R-:W-:Y:S01]  /*13d0*/  HFMA2 R0, -RZ, RZ, 0, 5.9604644775390625e-08 ;  /* 0x00000001ff007431 */ /* 0x008fe200000001ff */
[----:B------:R-:W-:Y:S01]  /*13e0*/  UMOV UR34, 0x1 ;  /* 0x0000000100227882 */ /* 0x000fe20000000000 */
[----:B------:R-:W-:Y:S01]  /*13f0*/  UMOV UR33, URZ ;  /* 0x000000ff00217c82 */ /* 0x000fe20008000000 */
[----:B------:R3:W-:Y:S06]  /*1400*/  MEMBAR.ALL.CTA ;  /* 0x0000000000007992 */ /* 0x0007ec0000008000 */
[----:B---3--:R-:W3:Y:S02]  /*1410*/  FENCE.VIEW.ASYNC.S ;  /* 0x00000000000073c6 */ /* 0x008ee40000000000 */
[----:B---3--:R3:W-:Y:S01]  /*1420*/  SYNCS.ARRIVE.TRANS64.ART0 RZ, [UR32+0x90], R0 ;  /* 0x00009000ffff79a7 */ /* 0x0087e20008500020 */
[----:B----4-:R-:W-:-:S13]  /*1430*/  ISETP.NE.AND P0, PT, R7, 0x1, PT ;  /* 0x000000010700780c */ /* 0x010fda0003f05270 */
[----:B---3--:R-:W-:Y:S05]  /*1440*/  @P0 BRA `(.L_x_27) ;  /* 0x0000000400680947 */ /* 0x008fea0003800000 */
[----:B------:R-:W-:Y:S01]  /*1450*/  R2UR UR19, R4 ;  /* 0x00000000041372ca */ /* 0x000fe200000e0000 */
[----:B------:R-:W-:Y:S01]  /*1460*/  IMAD.MOV.U32 R8, RZ, RZ, 0x1 ;  /* 0x00000001ff087424 */ /* 0x000fe200078e00ff */
[----:B------:R-:W-:Y:S01]  /*1470*/  R2UR UR11, R5 ;  /* 0x00000000050b72ca */ /* 0x000fe200000e0000 */
[----:B------:R-:W-:Y:S01]  /*1480*/  IMAD.MOV.U32 R2, RZ, RZ, RZ ;  /* 0x000000ffff027224 */ /* 0x000fe200078e00ff */
[----:B------:R-:W-:Y:S01]  /*1490*/  R2UR UR28, R6 ;  /* 0x00000000061c72ca */ /* 0x000fe200000e0000 */
[----:B------:R-:W3:Y:S01]  /*14a0*/  LDCU.64 UR44, c[0x0][0x348] ;  /* 0x00006900ff2c77ac */ /* 0x000ee20008000a00 */
[----:B------:R-:W-:Y:S01]  /*14b0*/  USHF.L.U32 UR10, UR15, 0x7, URZ ;  /* 0x000000070f0a7899 */ /* 0x000fe200080006ff */
[----:B------:R-:W-:Y:S01]  /*14c0*/  UMOV UR34, 0x1 ;  /* 0x0000000100227882 */ /* 0x000fe20000000000 */
[----:B------:R-:W-:-:S11]  /*14d0*/  UMOV UR33, URZ ;  /* 0x000000ff00217c82 */ /* 0x000fd60008000000 */
.L_x_32:
[----:B------:R-:W-:Y:S01]  /*14e0*/  USHF.L.U32 UR4, UR34, 0x1f, URZ ;  /* 0x0000001f22047899 */ /* 0x000fe200080006ff */
[----:B------:R-:W-:Y:S01]  /*14f0*/  HFMA2 R4, -RZ, RZ, 0, -6.103515625e-05 ;  /* 0x00008400ff047431 */ /* 0x000fe200000001ff */
[----:B------:R-:W-:Y:S02]  /*1500*/  ULEA UR5, UR33, UR32, 0x3 ;  /* 0x0000002021057291 */ /* 0x000fe4000f8e18ff */
[----:B------:R-:W-:Y:S02]  /*1510*/  ULEA UR27, UR11, UR15, 0x1 ;  /* 0x0000000f0b1b7291 */ /* 0x000fe4000f8e08ff */
[----:B--2---:R-:W-:Y:S01]  /*1520*/  MOV R3, UR4 ;  /* 0x0000000400037c02 */ /* 0x004fe20008000f00 */
[----:B---3--:R-:W-:Y:S02]  /*1530*/  UIADD3 UR42, UP3, UPT, UR44, 0x40, URZ ;  /* 0x000000402c2a7890 */ /* 0x008fe4000ff7e0ff */
[----:B------:R-:W-:Y:S02]  /*1540*/  UIADD3 UR40, UP2, UPT, UR44, 0xc0, URZ ;  /* 0x000000c02c287890 */ /* 0x000fe4000ff5e0ff */
[----:B------:R2:W3:Y:S01]  /*1550*/  SYNCS.PHASECHK.TRANS64.TRYWAIT P2, [UR5+0x30], R3 ;  /* 0x00003003ff0075a7 */ /* 0x0004e20008041105 */
[----:B------:R-:W-:-:S02]  /*1560*/  UIADD3 UR38, UP1, UPT, UR44, 0x140, URZ ;  /* 0x000001402c267890 */ /* 0x000fc4000ff3e0ff */
[----:B------:R-:W-:Y:S02]  /*1570*/  UIADD3 UR36, UP0, UPT, UR44, 0x1c0, URZ ;  /* 0x000001c02c247890 */ /* 0x000fe4000ff1e0ff */
[----:B------:R-:W-:Y:S02]  /*1580*/  USHF.L.U32 UR7, UR19, 0x7, URZ ;  /* 0x0000000713077899 */ /* 0x000fe400080006ff */
[----:B------:R-:W-:Y:S02]  /*1590*/  UIADD3.X UR43, UPT, UPT, URZ, UR45, URZ, UP3, !UPT ;  /* 0x0000002dff2b7290 */ /* 0x000fe40009ffe4ff */
[----:B------:R-:W-:Y:S02]  /*15a0*/  UIADD3.X UR41, UPT, UPT, URZ, UR45, URZ, UP2, !UPT ;  /* 0x0000002dff297290 */ /* 0x000fe400097fe4ff */
[----:B------:R-:W-:Y:S02]  /*15b0*/  UIADD3.X UR39, UPT, UPT, URZ, UR45, URZ, UP1, !UPT ;  /* 0x0000002dff277290 */ /* 0x000fe40008ffe4ff */
[----:B------:R-:W-:-:S02]  /*15c0*/  UIADD3.X UR37, UPT, UPT, URZ, UR45, URZ, UP0, !UPT ;  /* 0x0000002dff257290 */ /* 0x000fc400087fe4ff */
[----:B------:R-:W-:Y:S01]  /*15d0*/  USHF.L.U32 UR27, UR27, 0x6, URZ ;  /* 0x000000061b1b7899 */ /* 0x000fe200080006ff */
[----:B------:R-:W-:Y:S01]  /*15e0*/  UMOV UR20, URZ ;  /* 0x000000ff00147c82 */ /* 0x000fe20008000000 */
[----:B------:R-:W-:-:S10]  /*15f0*/  UMOV UR18, URZ ;  /* 0x000000ff00127c82 */ /* 0x000fd40008000000 */
.L_x_30:
[----:B------:R-:W-:Y:S02]  /*1600*/  UIADD3 UR30, UPT, UPT, UR33, 0x1, URZ ;  /* 0x00000001211e7890 */ /* 0x000fe4000fffe0ff */
[----:B------:R-:W-:Y:S02]  /*1610*/  USHF.L.U32 UR6, UR20, 0x7, URZ ;  /* 0x0000000714067899 */ /* 0x000fe400080006ff */
[----:B------:R-:W-:Y:S02]  /*1620*/  ULEA UR5, UR33, UR32, 0x3 ;  /* 0x0000002021057291 */ /* 0x000fe4000f8e18ff */
[----:B------:R-:W-:Y:S02]  /*1630*/  ULEA UR4, UR33, UR32, 0xe ;  /* 0x0000002021047291 */ /* 0x000fe4000f8e70ff */
[----:B------:R-:W-:Y:S02]  /*1640*/  ULEA UR16, UR33, UR32, 0x9 ;  /* 0x0000002021107291 */ /* 0x000fe4000f8e48ff */
[----:B------:R-:W-:-:S02]  /*1650*/  UISETP.NE.AND UP1, UPT, UR30, 0x6, UPT ;  /* 0x000000061e00788c */ /* 0x000fc4000bf25270 */
[----:B------:R-:W-:Y:S02]  /*1660*/  ULEA UR24, UR15, UR4, 0xd ;  /* 0x000000040f187291 */ /* 0x000fe4000f8e68ff */
[----:B----4-:R-:W-:Y:S02]  /*1670*/  ULEA UR8, UR15, UR16, 0x8 ;  /* 0x000000100f087291 */ /* 0x010fe4000f8e40ff */
[----:B------:R-:W-:Y:S02]  /*1680*/  UIADD3 UR4, UPT, UPT, UR4, 0x6400, URZ ;  /* 0x0000640004047890 */ /* 0x000fe4000fffe0ff */
[----:B------:R-:W-:Y:S02]  /*1690*/  USEL UR9, URZ, 0x1, UP1 ;  /* 0x00000001ff097887 */ /* 0x000fe40008800000 */
[----:B------:R-:W-:Y:S01]  /*16a0*/  UISETP.GT.U32.AND UP0, UPT, UR20, 0x1e, UPT ;  /* 0x0000001e1400788c */ /* 0x000fe2000bf04070 */
[----:B------:R-:W-:Y:S01]  /*16b0*/  UMOV UR29, 0x30000 ;  /* 0x00030000001d7882 */ /* 0x000fe20000000000 */
[----:B------:R-:W-:Y:S01]  /*16c0*/  UMOV UR12, UR20 ;  /* 0x00000014000c7c82 */ /* 0x000fe20008000000 */
[----:B------:R-:W-:Y:S01]  /*16d0*/  UMOV UR13, UR28 ;  /* 0x0000001c000d7c82 */ /* 0x000fe20008000000 */
[----:B------:R-:W-:Y:S01]  /*16e0*/  UMOV UR25, UR5 ;  /* 0x0000000500197c82 */ /* 0x000fe20008000000 */
[----:B------:R-:W-:Y:S01]  /*16f0*/  UMOV UR26, UR6 ;  /* 0x00000006001a7c82 */ /* 0x000fe20008000000 */
[----:B---3--:R-:W-:Y:S05]  /*1700*/  @P2 BRA `(.L_x_28) ;  /* 0x0000000000102947 */ /* 0x008fea0003800000 */
[----:B------:R-:W-:-:S06]  /*1710*/  USHF.L.U32 UR17, UR34, 0x1f, URZ ;  /* 0x0000001f22117899 */ /* 0x000fcc00080006ff */
[----:B--2---:R-:W-:-:S04]  /*1720*/  MOV R3, UR17 ;  /* 0x0000001100037c02 */ /* 0x004fc80008000f00 */
[----:B------:R-:W2:Y:S02]  /*1730*/  SYNCS.PHASECHK.TRANS64.TRYWAIT P0, [UR5+0x30], R3 ;  /* 0x00003003ff0075a7 */ /* 0x000ea40008001105 */
[----:B--2---:R-:W-:Y:S05]  /*1740*/  @!P0 BRA `(.L_x_29) ;  /* 0x0000003800b48947 */ /* 0x004fea0003800000 */
.L_x_28:
[----:B------:R-:W-:Y:S02]  /*1750*/  ELECT P1, URZ, PT ;  /* 0x0000000000ff782f */ /* 0x000fe40003820000 */
[----:B------:R-:W-:Y:S01]  /*1760*/  PLOP3.LUT P0, PT, PT, PT, UP0, 0x80, 0x8 ;  /* 0x000000000008781c */ /* 0x000fe20003f0f008 */
[----:B------:R-:W-:Y:S01]  /*1770*/  ULOP3.LUT UR34, UR34, UR9, URZ, 0x3c, !UPT ;  /* 0x0000000922227292 */ /* 0x000fe2000f8e3cff */
[----:B------:R-:W-:Y:S01]  /*1780*/  PLOP3.LUT P2, PT, PT, PT, PT, 0x80, 0x8 ;  /* 0x000000000008781c */ /* 0x000fe20003f4f070 */
[----:B------:R-:W-:Y:S02]  /*1790*/  USEL UR33, UR30, URZ, UP1 ;  /* 0x000000ff1e217287 */ /* 0x000fe40008800000 */
[----:B------:R-:W-:Y:S02]  /*17a0*/  UIADD3 UR24, UPT, UPT, UR24, 0x1e400, URZ ;  /* 0x0001e40018187890 */ /* 0x000fe4000fffe0ff */
[----:B------:R-:W-:Y:S02]  /*17b0*/  UIADD3 UR16, UPT, UPT, UR16, 0x36400, URZ ;  /* 0x0003640010107890 */ /* 0x000fe4000fffe0ff */
[----:B------:R-:W-:-:S02]  /*17c0*/  UIADD3 UR8, UPT, UPT, UR8, 0x37000, URZ ;  /* 0x0003700008087890 */ /* 0x000fc4000fffe0ff */
[----:B------:R-:W-:Y:S01]  /*17d0*/  @!UP0 USHF.L.U32 UR30, UR34, 0x1f, URZ ;  /* 0x0000001f221e8899 */ /* 0x000fe200080006ff */
[----:B------:R4:W-:Y:S01]  /*17e0*/  @P1 SYNCS.ARRIVE.TRANS64 RZ, [UR5], R4 ;  /* 0x00000004ffff19a7 */ /* 0x0009e20008000005 */
[----:B------:R-:W-:Y:S01]  /*17f0*/  @!UP0 ULEA UR31, UR33, UR32, 0x3 ;  /* 0x00000020211f8291 */ /* 0x000fe2000f8e18ff */
[----:B------:R-:W-:Y:S01]  /*1800*/  UTMALDG.2D [UR4], [UR42], desc[URZ] ;  /* 0x0000ff042a0075b4 */ /* 0x000fe20008009000 */
[----:B------:R-:W-:Y:S01]  /*1810*/  UMOV UR17, UR5 ;  /* 0x0000000500117c82 */ /* 0x000fe20008000000 */
[----:B------:R-:W-:Y:S01]  /*1820*/  UMOV UR9, UR5 ;  /* 0x0000000500097c82 */ /* 0x000fe20008000000 */
[----:B--2---:R-:W-:Y:S01]  /*1830*/  IMAD.U32 R3, RZ, RZ, UR30 ;  /* 0x0000001eff037e24 */ /* 0x004fe2000f8e00ff */
[----:B------:R-:W-:Y:S01]  /*1840*/  UIADD3 UR30, UPT, UPT, UR20, 0x1, URZ ;  /* 0x00000001141e7890 */ /* 0x000fe2000fffe0ff */
[----:B------:R-:W-:Y:S03]  /*1850*/  UTMALDG.3D.MULTICAST [UR24], [UR40], UR29, desc[URZ] ;  /* 0x0000ff18280073b4 */ /* 0x000fe6000801181d */
[----:B------:R-:W-:Y:S01]  /*1860*/  UISETP.NE.AND UP0, UPT, UR30, 0x20, UPT ;  /* 0x000000201e00788c */ /* 0x000fe2000bf05270 */
[----:B------:R2:W-:Y:S01]  /*1870*/  UTMALDG.3D [UR16], [UR38], desc[URZ] ;  /* 0x0000ff10260075b4 */ /* 0x0005e20008011000 */
[----:B------:R4:W-:Y:S01]  /*1880*/  UTMALDG.4D.MULTICAST [UR8], [UR36], UR29, desc[URZ] ;  /* 0x0000ff08240073b4 */ /* 0x0009e2000801981d */
[----:B------:R4:W3:Y:S01]  /*1890*/  @!P0 SYNCS.PHASECHK.TRANS64.TRYWAIT P2, [UR31+0x30], R3 ;  /* 0x00003003ff0085a7 */ /* 0x0008e2000804111f */
[----:B--2---:R-:W-:-:S05]  /*18a0*/  UMOV UR20, UR30 ;  /* 0x0000001e00147c82 */ /* 0x004fca0008000000 */
[----:B------:R-:W-:Y:S05]  /*18b0*/  BRA.U UP0, `(.L_x_30) ;  /* 0xfffffffd00507547 */ /* 0x000fea000b83ffff */
[----:B----4-:R-:W-:Y:S02]  /*18c0*/  LEA R3, R8, UR32, 0x3 ;  /* 0x0000002008037c11 */ /* 0x010fe4000f8e18ff */
[----:B------:R-:W-:-:S04]  /*18d0*/  SHF.L.U32 R4, R2, 0x1f, RZ ;  /* 0x0000001f02047819 */ /* 0x000fc800000006ff */
[----:B------:R-:W2:Y:S02]  /*18e0*/  SYNCS.PHASECHK.TRANS64.TRYWAIT P0, [R3+URZ+0x80], R4 ;  /* 0x00008004030075a7 */ /* 0x000ea400080011ff */
[----:B--2---:R-:W-:Y:S05]  /*18f0*/  @!P0 BRA `(.L_x_31) ;  /* 0x0000003800688947 */ /* 0x004fea0003800000 */
.L_x_78:
[C---:B------:R-:W-:Y:S01]  /*1900*/  LEA R4, R8.reuse, UR32, 0x4 ;  /* 0x0000002008047c11 */ /* 0x040fe2000f8e20ff */
[----:B------:R-:W-:-:S05]  /*1910*/  VIADD R8, R8, 0x1 ;  /* 0x0000000108087836 */ /* 0x000fca0000000000 */
[----:B--2---:R-:W2:Y:S01]  /*1920*/  LDS.128 R4, [R4+0x37c10] ;  /* 0x037c100004047984 */ /* 0x004ea20000000c00 */
[C---:B------:R-:W-:Y:S01]  /*1930*/  ISETP.NE.AND P1, PT, R8.reuse, 0x2, PT ;  /* 0x000000020800780c */ /* 0x040fe20003f25270 */
[----:B------:R4:W-:Y:S06]  /*1940*/  MEMBAR.ALL.CTA ;  /* 0x0000000000007992 */ /* 0x0009ec0000008000 */
[----:B----4-:R-:W4:Y:S01]  /*1950*/  FENCE.VIEW.ASYNC.S ;  /* 0x00000000000073c6 */ /* 0x010f220000000000 */
[----:B------:R-:W-:Y:S01]  /*1960*/  SEL R8, R8, RZ, P1 ;  /* 0x000000ff08087207 */ /* 0x000fe20000800000 */
[----:B----4-:R4:W-:Y:S01]  /*1970*/  SYNCS.ARRIVE.TRANS64.ART0 RZ, [R3+URZ+0x90], R0 ;  /* 0x0000900003ff79a7 */ /* 0x0109e200085000ff */
[----:B--2---:R-:W-:-:S02]  /*1980*/  ISETP.NE.AND P0, PT, R7, 0x1, PT ;  /* 0x000000010700780c */ /* 0x004fc40003f05270 */
[----:B------:R-:W-:Y:S02]  /*1990*/  R2UR UR19, R4 ;  /* 0x00000000041372ca */ /* 0x000fe400000e0000 */
[----:B------:R-:W-:Y:S02]  /*19a0*/  R2UR UR11, R5 ;  /* 0x00000000050b72ca */ /* 0x000fe400000e0000 */
[----:B------:R-:W-:Y:S02]  /*19b0*/  R2UR UR28, R6 ;  /* 0x00000000061c72ca */ /* 0x000fe400000e0000 */
[----:B----4-:R-:W-:-:S04]  /*19c0*/  SEL R3, RZ, 0x1, P1 ;  /* 0x00000001ff037807 */ /* 0x010fc80000800000 */
[----:B------:R-:W-:Y:S01]  /*19d0*/  LOP3.LUT R2, R2, R3, RZ, 0x3c, !PT ;  /* 0x0000000302027212 */ /* 0x000fe200078e3cff */
[----:B------:R-:W-:Y:S08]  /*19e0*/  @!P0 BRA `(.L_x_32) ;  /* 0xfffffff800bc8947 */ /* 0x000ff0000383ffff */
.L_x_27:
[----:B------:R-:W-:Y:S02]  /*19f0*/  UIADD3 UR4, UPT, UPT, UR33, 0x2, URZ ;  /* 0x0000000221047890 */ /* 0x000fe4000fffe0ff */
[----:B------:R-:W-:-:S04]  /*1a00*/  UISETP.NE.AND UP0, UPT, UR33, 0x5, UPT ;  /* 0x000000052100788c */ /* 0x000fc8000bf05270 */
[----:B------:R-:W-:-:S04]  /*1a10*/  USEL UR4, UR4, 0x1, UP0 ;  /* 0x0000000104047887 */ /* 0x000fc80008000000 */
[----:B------:R-:W-:Y:S02]  /*1a20*/  UIADD3 UR5, UPT, UPT, UR4, 0x1, URZ ;  /* 0x0000000104057890 */ /* 0x000fe4000fffe0ff */
[----:B------:R-:W-:-:S04]  /*1a30*/  UISETP.NE.AND UP1, UPT, UR4, 0x6, UPT ;  /* 0x000000060400788c */ /* 0x000fc8000bf25270 */
[----:B------:R-:W-:Y:S02]  /*1a40*/  USEL UR5, UR5, 0x1, UP1 ;  /* 0x0000000105057887 */ /* 0x000fe40008800000 */
[----:B------:R-:W-:Y:S02]  /*1a50*/  UISETP.EQ.XOR UP1, UPT, UR33, 0x5, !UP1 ;  /* 0x000000052100788c */ /* 0x000fe4000cf22a70 */
[----:B------:R-:W-:Y:S02]  /*1a60*/  UIADD3 UR4, UPT, UPT, UR5, 0x1, URZ ;  /* 0x0000000105047890 */ /* 0x000fe4000fffe0ff */
[----:B------:R-:W-:Y:S02]  /*1a70*/  UISETP.NE.AND UP0, UPT, UR5, 0x6, UPT ;  /* 0x000000060500788c */ /* 0x000fe4000bf05270 */
[----:B------:R-:W-:Y:S02]  /*1a80*/  UISETP.EQ.XOR UP1, UPT, UR5, 0x6, UP1 ;  /* 0x000000060500788c */ /* 0x000fe40008f22a70 */
[----:B------:R-:W-:-:S04]  /*1a90*/  USEL UR4, UR4, 0x1, UP0 ;  /* 0x0000000104047887 */ /* 0x000fc80008000000 */
[----:B------:R-:W-:Y:S02]  /*1aa0*/  UIADD3 UR5, UPT, UPT, UR4, 0x1, URZ ;  /* 0x0000000104057890 */ /* 0x000fe4000fffe0ff */
[----:B------:R-:W-:Y:S02]  /*1ab0*/  UISETP.NE.AND UP0, UPT, UR4, 0x6, UPT ;  /* 0x000000060400788c */ /* 0x000fe4000bf05270 */
[----:B------:R-:W-:Y:S02]  /*1ac0*/  UISETP.EQ.XOR UP1, UPT, UR4, 0x6, UP1 ;  /* 0x000000060400788c */ /* 0x000fe40008f22a70 */
[----:B------:R-:W-:-:S04]  /*1ad0*/  USEL UR5, UR5, 0x1, UP0 ;  /* 0x0000000105057887 */ /* 0x000fc80008000000 */
[----:B------:R-:W-:Y:S02]  /*1ae0*/  UISETP.EQ.XOR UP1, UPT, UR5, 0x6, UP1 ;  /* 0x000000060500788c */ /* 0x000fe40008f22a70 */
[----:B------:R-:W-:Y:S02]  /*1af0*/  UISETP.NE.AND UP0, UPT, UR5, 0x6, UPT ;  /* 0x000000060500788c */ /* 0x000fe4000bf05270 */
[----:B------:R-:W-:Y:S02]  /*1b00*/  USEL UR4, URZ, 0x1, !UP1 ;  /* 0x00000001ff047887 */ /* 0x000fe4000c800000 */
[----:B------:R-:W-:Y:S02]  /*1b10*/  USEL UR5, UR5, URZ, UP0 ;  /* 0x000000ff05057287 */ /* 0x000fe40008000000 */
[----:B------:R-:W-:Y:S02]  /*1b20*/  ULOP3.LUT UR4, UR34, UR4, URZ, 0x3c, !UPT ;  /* 0x0000000422047292 */ /* 0x000fe4000f8e3cff */
[----:B------:R-:W-:-:S02]  /*1b30*/  ULEA UR5, UR5, UR32, 0x3 ;  /* 0x0000002005057291 */ /* 0x000fc4000f8e18ff */
[----:B------:R-:W-:-:S06]  /*1b40*/  USHF.L.U32 UR4, UR4, 0x1f, URZ ;  /* 0x0000001f04047899 */ /* 0x000fcc00080006ff */
[----:B------:R-:W-:-:S04]  /*1b50*/  MOV R0, UR4 ;  /* 0x0000000400007c02 */ /* 0x000fc80008000f00 */
[----:B------:R-:W4:Y:S02]  /*1b60*/  SYNCS.PHASECHK.TRANS64.TRYWAIT P0, [UR5+0x30], R0 ;  /* 0x00003000ff0075a7 */ /* 0x000f240008001105 */
[----:B----4-:R-:W-:Y:S05]  /*1b70*/  @!P0 BRA `(.L_x_33) ;  /* 0x0000003400e08947 */ /* 0x010fea0003800000 */
.L_x_80:
[----:B------:R-:W-:-:S13]  /*1b80*/  ELECT P0, URZ, PT ;  /* 0x0000000000ff782f */ /* 0x000fda0003800000 */
[----:B--2---:R-:W-:-:S04]  /*1b90*/  @P0 MOV R0, 0x8400 ;  /* 0x0000840000000802 */ /* 0x004fc80000000f00 */
[----:B------:R4:W-:Y:S03]  /*1ba0*/  @P0 SYNCS.ARRIVE.TRANS64 RZ, [UR5], R0 ;  /* 0x00000000ffff09a7 */ /* 0x0009e60008000005 */
.L_x_25:
[----:B------:R-:W-:-:S13]  /*1bb0*/  ISETP.NE.AND P0, PT, R63, 0x4, PT ;  /* 0x000000043f00780c */ /* 0x000fda0003f05270 */
[----:B------:R-:W-:Y:S05]  /*1bc0*/  @P0 BRA `(.L_x_34) ;  /* 0x0000000800e40947 */ /* 0x000fea0003800000 */
[----:B------:R-:W5:Y:S08]  /*1bd0*/  S2UR UR12, SR_CgaCtaId ;  /* 0x00000000000c79c3 */ /* 0x000f700000008800 */
[----:B------:R-:W-:Y:S06]  /*1be0*/  BAR.SYNC.DEFER_BLOCKING 0x3, 0xa0 ;  /* 0x00c2800000007b1d */ /* 0x000fec0000010000 */
[----:B------:R-:W-:-:S02]  /*1bf0*/  UMOV UR4, 0x400 ;  /* 0x0000040000047882 */ /* 0x000fc40000000000 */
[----:B-----5:R-:W-:-:S09]  /*1c00*/  ULEA UR12, UR12, UR4, 0x18 ;  /* 0x000000040c0c7291 */ /* 0x020fd2000f8ec0ff */
[----:B------:R-:W2:Y:S01]  /*1c10*/  LDS R2, [UR12+0xa8] ;  /* 0x0000a80cff027984 */ /* 0x000ea20008000800 */
[----:B------:R-:W5:Y:S02]  /*1c20*/  SYNCS.PHASECHK.TRANS64.TRYWAIT P0, [UR12+0x80], RZ ;  /* 0x000080ffff0075a7 */ /* 0x000f64000800110c */
[----:B--2--5:R-:W-:Y:S05]  /*1c30*/  @!P0 BRA `(.L_x_35) ;  /* 0x0000003400d08947 */ /* 0x024fea0003800000 */
.L_x_82:
[----:B------:R-:W5:Y:S01]  /*1c40*/  LDS R3, [UR12+0x37c1c] ;  /* 0x037c1c0cff037984 */ /* 0x000f620008000800 */
[----:B--2-4-:R-:W-:Y:S01]  /*1c50*/  IMAD.MOV.U32 R0, RZ, RZ, 0x1 ;  /* 0x00000001ff007424 */ /* 0x014fe200078e00ff */
[----:B------:R-:W-:Y:S01]  /*1c60*/  R2UR UR36, R2 ;  /* 0x00000000022472ca */ /* 0x000fe200000e0000 */
[----:B------:R-:W-:Y:S01]  /*1c70*/  HFMA2 R2, -RZ, RZ, 0, 5.9604644775390625e-08 ;  /* 0x00000001ff027431 */ /* 0x000fe200000001ff */
[----:B------:R2:W-:Y:S06]  /*1c80*/  MEMBAR.ALL.CTA ;  /* 0x0000000000007992 */ /* 0x0005ec0000008000 */
[----:B--2---:R-:W2:Y:S01]  /*1c90*/  FENCE.VIEW.ASYNC.S ;  /* 0x00000000000073c6 */ /* 0x004ea20000000000 */
[----:B------:R-:W-:Y:S01]  /*1ca0*/  IMAD.MOV.U32 R7, RZ, RZ, 0x1 ;  /* 0x00000001ff077424 */ /* 0x000fe200078e00ff */
[----:B--2---:R2:W-:Y:S01]  /*1cb0*/  SYNCS.ARRIVE.TRANS64.ART0 RZ, [UR12+0x90], R0 ;  /* 0x00009000ffff79a7 */ /* 0x0045e2000850000c */
[----:B-----5:R-:W-:-:S13]  /*1cc0*/  ISETP.NE.AND P0, PT, R3, 0x1, PT ;  /* 0x000000010300780c */ /* 0x020fda0003f05270 */
[----:B--2---:R-:W-:Y:S05]  /*1cd0*/  @P0 BRA `(.L_x_36) ;  /* 0x0000000800780947 */ /* 0x004fea0003800000 */
[----:B------:R-:W-:Y:S01]  /*1ce0*/  UIADD3 UR10, UPT, UPT, UR36, 0x100, URZ ;  /* 0x00000100240a7890 */ /* 0x000fe2000fffe0ff */
[----:B------:R-:W-:Y:S01]  /*1cf0*/  MOV R6, 0x1 ;  /* 0x0000000100067802 */ /* 0x000fe20000000f00 */
[----:B------:R-:W-:Y:S01]  /*1d00*/  UIADD3 UR8, UPT, UPT, UR36, 0x40000100, URZ ;  /* 0x4000010024087890 */ /* 0x000fe2000fffe0ff */
[----:B------:R-:W-:Y:S01]  /*1d10*/  MOV R5, RZ ;  /* 0x000000ff00057202 */ /* 0x000fe20000000f00 */
[----:B------:R-:W-:Y:S01]  /*1d20*/  UIADD3 UR6, UPT, UPT, UR36, -0x7fffff00, URZ ;  /* 0x8000010024067890 */ /* 0x000fe2000fffe0ff */
[----:B------:R-:W-:Y:S01]  /*1d30*/  MOV R7, 0x1 ;  /* 0x0000000100077802 */ /* 0x000fe20000000f00 */
[----:B------:R-:W-:Y:S02]  /*1d40*/  UIADD3 UR4, UPT, UPT, UR36, -0x3fffff00, URZ ;  /* 0xc000010024047890 */ /* 0x000fe4000fffe0ff */
[----:B------:R-:W-:Y:S01]  /*1d50*/  UIADD3 UR13, UPT, UPT, UR12, 0x6400, URZ ;  /* 0x000064000c0d7890 */ /* 0x000fe2000fffe0ff */
[----:B------:R-:W-:Y:S01]  /*1d60*/  UMOV UR31, 0x8a02000 ;  /* 0x08a02000001f7882 */ /* 0x000fe20000000000 */
[----:B------:R-:W-:-:S02]  /*1d70*/  UIADD3 UR11, UPT, UPT, UR36, 0x110, URZ ;  /* 0x00000110240b7890 */ /* 0x000fc4000fffe0ff */
[----:B------:R-:W-:Y:S02]  /*1d80*/  UIADD3 UR9, UPT, UPT, UR36, 0x40000110, URZ ;  /* 0x4000011024097890 */ /* 0x000fe4000fffe0ff */
[----:B------:R-:W-:Y:S02]  /*1d90*/  UIADD3 UR7, UPT, UPT, UR36, -0x7ffffef0, URZ ;  /* 0x8000011024077890 */ /* 0x000fe4000fffe0ff */
[----:B------:R-:W-:Y:S02]  /*1da0*/  UIADD3 UR5, UPT, UPT, UR36, -0x3ffffef0, URZ ;  /* 0xc000011024057890 */ /* 0x000fe4000fffe0ff */
[----:B------:R-:W-:Y:S02]  /*1db0*/  USHF.R.U32.HI UR30, URZ, 0x1, UR10 ;  /* 0x00000001ff1e7899 */ /* 0x000fe4000801160a */
[----:B------:R-:W-:Y:S02]  /*1dc0*/  USHF.R.U32.HI UR27, URZ, 0x1, UR8 ;  /* 0x00000001ff1b7899 */ /* 0x000fe40008011608 */
[----:B------:R-:W-:-:S02]  /*1dd0*/  USHF.R.U32.HI UR18, URZ, 0x1, UR6 ;  /* 0x00000001ff127899 */ /* 0x000fc40008011606 */
[----:B------:R-:W-:Y:S02]  /*1de0*/  USHF.R.U32.HI UR16, URZ, 0x1, UR4 ;  /* 0x00000001ff107899 */ /* 0x000fe40008011604 */
[----:B------:R-:W-:Y:S02]  /*1df0*/  UIADD3 UR19, UPT, UPT, UR12, 0x37000, URZ ;  /* 0x000370000c137890 */ /* 0x000fe4000fffe0ff */
[----:B------:R-:W-:Y:S02]  /*1e00*/  UIADD3 UR20, UPT, UPT, UR12, 0x36400, URZ ;  /* 0x000364000c147890 */ /* 0x000fe4000fffe0ff */
[----:B------:R-:W-:Y:S02]  /*1e10*/  UIADD3 UR24, UPT, UPT, UR12, 0x1e400, URZ ;  /* 0x0001e4000c187890 */ /* 0x000fe4000fffe0ff */
[----:B------:R-:W-:Y:S02]  /*1e20*/  ULOP3.LUT UR28, UR21, 0x3, URZ, 0xfc, !UPT ;  /* 0x00000003151c7892 */ /* 0x000fe4000f8efcff */
[----:B------:R-:W-:-:S02]  /*1e30*/  USEL UR38, URZ, 0x4000, UP6 ;  /* 0x00004000ff267887 */ /* 0x000fc4000b000000 */
[----:B------:R-:W-:Y:S02]  /*1e40*/  ULOP3.LUT UR26, UR21, 0xffff, URZ, 0xc0, !UPT ;  /* 0x0000ffff151a7892 */ /* 0x000fe4000f8ec0ff */
[----:B------:R-:W-:Y:S02]  /*1e50*/  USEL UR31, UR31, 0x8a00000, !UP5 ;  /* 0x08a000001f1f7887 */ /* 0x000fe4000e800000 */
[----:B------:R-:W-:Y:S02]  /*1e60*/  USHF.R.U32.HI UR21, URZ, 0x4, UR13 ;  /* 0x00000004ff157899 */ /* 0x000fe4000801160d */
[----:B------:R-:W-:Y:S02]  /*1e70*/  USHF.R.U32.HI UR29, URZ, 0x1a, UR11 ;  /* 0x0000001aff1d7899 */ /* 0x000fe4000801160b */
[----:B------:R-:W-:Y:S02]  /*1e80*/  USHF.R.U32.HI UR25, URZ, 0x1a, UR9 ;  /* 0x0000001aff197899 */ /* 0x000fe40008011609 */
[----:B------:R-:W-:-:S02]  /*1e90*/  USHF.R.U32.HI UR17, URZ, 0x1a, UR7 ;  /* 0x0000001aff117899 */ /* 0x000fc40008011607 */
[----:B------:R-:W-:Y:S02]  /*1ea0*/  USHF.R.U32.HI UR13, URZ, 0x1a, UR5 ;  /* 0x0000001aff0d7899 */ /* 0x000fe40008011605 */
[----:B------:R-:W-:Y:S02]  /*1eb0*/  ULOP3.LUT UR30, UR30, 0x60000000, URZ, 0xc0, !UPT ;  /* 0x600000001e1e7892 */ /* 0x000fe4000f8ec0ff */
[----:B------:R-:W-:Y:S02]  /*1ec0*/  ULOP3.LUT UR27, UR27, 0x60000000, URZ, 0xc0, !UPT ;  /* 0x600000001b1b7892 */ /* 0x000fe4000f8ec0ff */
[----:B------:R-:W-:Y:S02]  /*1ed0*/  ULOP3.LUT UR18, UR18, 0x60000000, URZ, 0xc0, !UPT ;  /* 0x6000000012127892 */ /* 0x000fe4000f8ec0ff */
[----:B------:R-:W-:Y:S02]  /*1ee0*/  ULOP3.LUT UR16, UR16, 0x60000000, URZ, 0xc0, !UPT ;  /* 0x6000000010107892 */ /* 0x000fe4000f8ec0ff */
[----:B------:R-:W-:-:S02]  /*1ef0*/  USHF.R.U32.HI UR19, URZ, 0x4, UR19 ;  /* 0x00000004ff137899 */ /* 0x000fc40008011613 */
[----:B------:R-:W-:Y:S02]  /*1f00*/  USHF.R.U32.HI UR20, URZ, 0x4, UR20 ;  /* 0x00000004ff147899 */ /* 0x000fe40008011614 */
[----:B------:R-:W-:Y:S02]  /*1f10*/  USHF.R.U32.HI UR24, URZ, 0x4, UR24 ;  /* 0x00000004ff187899 */ /* 0x000fe40008011618 */
[----:B------:R-:W-:Y:S02]  /*1f20*/  UIADD3 UR38, UPT, UPT, UR38, UR31, URZ ;  /* 0x0000001f26267290 */ /* 0x000fe4000fffe0ff */
[----:B------:R-:W-:Y:S02]  /*1f30*/  ULOP3.LUT UR29, UR30, 0x30, UR29, 0xf8, !UPT ;  /* 0x000000301e1d7892 */ /* 0x000fe4000f8ef81d */
[----:B------:R-:W-:Y:S02]  /*1f40*/  ULOP3.LUT UR25, UR27, 0x30, UR25, 0xf8, !UPT ;  /* 0x000000301b197892 */ /* 0x000fe4000f8ef819 */
[----:B------:R-:W-:-:S02]  /*1f50*/  ULOP3.LUT UR17, UR18, 0x30, UR17, 0xf8, !UPT ;  /* 0x0000003012117892 */ /* 0x000fc4000f8ef811 */
[----:B------:R-:W-:Y:S02]  /*1f60*/  ULOP3.LUT UR13, UR16, 0x30, UR13, 0xf8, !UPT ;  /* 0x00000030100d7892 */ /* 0x000fe4000f8ef80d */
[----:B------:R-:W-:Y:S02]  /*1f70*/  ULOP3.LUT UR19, UR19, 0x3fc0, URZ, 0xc0, !UPT ;  /* 0x00003fc013137892 */ /* 0x000fe4000f8ec0ff */
[----:B------:R-:W-:Y:S02]  /*1f80*/  ULOP3.LUT UR20, UR20, 0x3fc0, URZ, 0xc0, !UPT ;  /* 0x00003fc014147892 */ /* 0x000fe4000f8ec0ff */
[----:B------:R-:W-:Y:S02]  /*1f90*/  ULOP3.LUT UR21, UR21, 0x3fc0, URZ, 0xc0, !UPT ;  /* 0x00003fc015157892 */ /* 0x000fe4000f8ec0ff */
[----:B------:R-:W-:Y:S02]  /*1fa0*/  ULOP3.LUT UR24, UR24, 0x3fc0, URZ, 0xc0, !UPT ;  /* 0x00003fc018187892 */ /* 0x000fe4000f8ec0ff */
[----:B------:R-:W-:-:S02]  /*1fb0*/  ULOP3.LUT UR51, UR29, UR38, URZ, 0xfc, !UPT ;  /* 0x000000261d337292 */ /* 0x000fc4000f8efcff */
[----:B------:R-:W-:Y:S02]  /*1fc0*/  ULOP3.LUT UR45, UR25, UR38, URZ, 0xfc, !UPT ;  /* 0x00000026192d7292 */ /* 0x000fe4000f8efcff */
[----:B------:R-:W-:Y:S02]  /*1fd0*/  ULOP3.LUT UR41, UR17, UR38, URZ, 0xfc, !UPT ;  /* 0x0000002611297292 */ /* 0x000fe4000f8efcff */
[----:B------:R-:W-:Y:S02]  /*1fe0*/  ULOP3.LUT UR39, UR13, UR38, URZ, 0xfc, !UPT ;  /* 0x000000260d277292 */ /* 0x000fe4000f8efcff */
[----:B------:R-:W-:Y:S02]  /*1ff0*/  ULOP3.LUT UR28, UR28, 0xffff, URZ, 0xc0, !UPT ;  /* 0x0000ffff1c1c7892 */ /* 0x000fe4000f8ec0ff */
[----:B------:R-:W-:Y:S02]  /*2000*/  ULOP3.LUT UR19, UR19, 0x10000, URZ, 0xfc, !UPT ;  /* 0x0001000013137892 */ /* 0x000fe4000f8efcff */
[----:B------:R-:W-:-:S02]  /*2010*/  ULOP3.LUT UR20, UR20, 0x10000, URZ, 0xfc, !UPT ;  /* 0x0001000014147892 */ /* 0x000fc4000f8efcff */
[----:B------:R-:W-:Y:S02]  /*2020*/  ULOP3.LUT UR21, UR21, 0x10000, URZ, 0xfc, !UPT ;  /* 0x0001000015157892 */ /* 0x000fe4000f8efcff */
[----:B------:R-:W-:Y:S01]  /*2030*/  ULOP3.LUT UR24, UR24, 0x10000, URZ, 0xfc, !UPT ;  /* 0x0001000018187892 */ /* 0x000fe2000f8efcff */
[----:B------:R-:W-:Y:S01]  /*2040*/  UMOV UR35, URZ ;  /* 0x000000ff00237c82 */ /* 0x000fe20008000000 */
[----:B------:R-:W-:Y:S01]  /*2050*/  UMOV UR34, URZ ;  /* 0x000000ff00227c82 */ /* 0x000fe20008000000 */
[----:B------:R-:W-:Y:S01]  /*2060*/  UMOV UR33, URZ ;  /* 0x000000ff00217c82 */ /* 0x000fe20008000000 */
[----:B------:R-:W-:Y:S01]  /*2070*/  UMOV UR50, URZ ;  /* 0x000000ff00327c82 */ /* 0x000fe20008000000 */
[----:B------:R-:W-:Y:S01]  /*2080*/  UMOV UR44, URZ ;  /* 0x000000ff002c7c82 */ /* 0x000fe20008000000 */
[----:B------:R-:W-:Y:S01]  /*2090*/  UMOV UR40, URZ ;  /* 0x000000ff00287c82 */ /* 0x000fe20008000000 */
[----:B------:R-:W-:-:S05]  /*20a0*/  UMOV UR38, URZ ;  /* 0x000000ff00267c82 */ /* 0x000fca0008000000 */
.L_x_43:
[----:B------:R-:W-:Y:S01]  /*20b0*/  USHF.L.U32 UR13, UR34, 0x1f, URZ ;  /* 0x0000001f220d7899 */ /* 0x000fe200080006ff */
[----:B----4-:R-:W-:Y:S01]  /*20c0*/  SHF.L.U32 R3, R7, 0x1f, RZ ;  /* 0x0000001f07037819 */ /* 0x010fe200000006ff */
[----:B------:R-:W-:Y:S02]  /*20d0*/  ULEA UR16, UR33, UR12, 0x3 ;  /* 0x0000000c21107291 */ /* 0x000fe4000f8e18ff */
[----:B------:R-:W-:Y:S02]  /*20e0*/  ULEA UR18, UR35, UR12, 0x3 ;  /* 0x0000000c23127291 */ /* 0x000fe4000f8e18ff */
[----:B------:R-:W-:Y:S01]  /*20f0*/  MOV R2, UR13 ;  /* 0x0000000d00027c02 */ /* 0x000fe20008000f00 */
[----:B------:R-:W-:Y:S02]  /*2100*/  ULEA UR17, UR35, UR36, 0x7 ;  /* 0x0000002423117291 */ /* 0x000fe4000f8e38ff */
[----:B------:R-:W-:Y:S02]  /*2110*/  UPLOP3.LUT UP2, UPT, UPT, UPT, UPT, 0x40, 0x4 ;  /* 0x000000000004789c */ /* 0x000fe40003f4e870 */
[----:B------:R2:W4:Y:S02]  /*2120*/  SYNCS.PHASECHK.TRANS64.TRYWAIT P1, [UR16], R2 ;  /* 0x00000002ff0075a7 */ /* 0x0005240008021110 */
[----:B------:R-:W5:Y:S02]  /*2130*/  SYNCS.PHASECHK.TRANS64.TRYWAIT P0, [UR18+0x70], R3 ;  /* 0x00007003ff0075a7 */ /* 0x000f640008001112 */
[----:B--2-45:R-:W-:Y:S05]  /*2140*/  @P0 BRA `(.L_x_37) ;  /* 0x0000000000080947 */ /* 0x034fea0003800000 */
[----:B------:R-:W2:Y:S02]  /*2150*/  SYNCS.PHASECHK.TRANS64.TRYWAIT P0, [UR18+0x70], R3 ;  /* 0x00007003ff0075a7 */ /* 0x000ea40008001112 */
[----:B--2---:R-:W-:Y:S05]  /*2160*/  @!P0 BRA `(.L_x_38) ;  /* 0x00000030009c8947 */ /* 0x004fea0003800000 */
.L_x_37:
[----:B------:R-:W-:-:S05]  /*2170*/  UMOV UR31, URZ ;  /* 0x000000ff001f7c82 */ /* 0x000fca0008000000 */
.L_x_41:
[----:B------:R-:W-:Y:S02]  /*2180*/  USHF.L.U32 UR32, UR33, 0xa, URZ ;  /* 0x0000000a21207899 */ /* 0x000fe400080006ff */
[----:B------:R-:W-:Y:S02]  /*2190*/  UIADD3 UR25, UPT, UPT, UR33, 0x1, URZ ;  /* 0x0000000121197890 */ /* 0x000fe4000fffe0ff */
[----:B------:R-:W-:Y:S02]  /*21a0*/  UISETP.GT.U32.AND UP0, UPT, UR31, 0x1e, UPT ;  /* 0x0000001e1f00788c */ /* 0x000fe4000bf04070 */
[----:B----4-:R-:W-:Y:S02]  /*21b0*/  USHF.L.U32 UR56, UR33, 0x5, URZ ;  /* 0x0000000521387899 */ /* 0x010fe400080006ff */
[----:B------:R-:W-:Y:S02]  /*21c0*/  UIADD3 UR16, UPT, UPT, UR32, 0x6, URZ ;  /* 0x0000000620107890 */ /* 0x000fe4000fffe0ff */
[----:B------:R-:W-:Y:S01]  /*21d0*/  ULEA UR13, UR33, UR12, 0x3 ;  /* 0x0000000c210d7291 */ /* 0x000fe2000f8e18ff */
[----:B------:R-:W-:Y:S01]  /*21e0*/  PLOP3.LUT P0, PT, PT, PT, UP0, 0x80, 0x8 ;  /* 0x000000000008781c */ /* 0x000fe20003f0f008 */
[----:B------:R-:W-:Y:S02]  /*21f0*/  UISETP.NE.AND UP1, UPT, UR25, 0x6, UPT ;  /* 0x000000061900788c */ /* 0x000fe4000bf25270 */
[----:B------:R-:W-:Y:S02]  /*2200*/  UIADD3 UR58, UPT, UPT, UR56, UR20, URZ ;  /* 0x00000014383a7290 */ /* 0x000fe4000fffe0ff */
[----:B------:R-:W-:Y:S02]  /*2210*/  UIADD3 UR54, UPT, UPT, UR32, UR24, URZ ;  /* 0x0000001820367290 */ /* 0x000fe4000fffe0ff */
[----:B------:R-:W-:Y:S02]  /*2220*/  UIADD3 UR52, UPT, UPT, UR32, UR21, URZ ;  /* 0x0000001520347290 */ /* 0x000fe4000fffe0ff */
[----:B------:R-:W-:Y:S02]  /*2230*/  UIADD3 UR48, UPT, UPT, UR24, 0x2, UR32 ;  /* 0x0000000218307890 */ /* 0x000fe4000fffe020 */
[----:B------:R-:W-:Y:S02]  /*2240*/  UIADD3 UR46, UPT, UPT, UR21, 0x2, UR32 ;  /* 0x00000002152e7890 */ /* 0x000fe4000fffe020 */
[----:B------:R-:W-:Y:S02]  /*2250*/  UIADD3 UR42, UPT, UPT, UR24, 0x4, UR32 ;  /* 0x00000004182a7890 */ /* 0x000fe4000fffe020 */
[----:B------:R-:W-:Y:S02]  /*2260*/  UIADD3 UR30, UPT, UPT, UR16, UR24, URZ ;  /* 0x00000018101e7290 */ /* 0x000fe4000fffe0ff */
[----:B------:R-:W-:Y:S02]  /*2270*/  UIADD3 UR56, UPT, UPT, UR56, UR19, URZ ;  /* 0x0000001338387290 */ /* 0x000fe4000fffe0ff */
[----:B------:R-:W-:Y:S02]  /*2280*/  UIADD3 UR32, UPT, UPT, UR21, 0x4, UR32 ;  /* 0x0000000415207890 */ /* 0x000fe4000fffe020 */
[----:B------:R-:W-:Y:S02]  /*2290*/  UIADD3 UR29, UPT, UPT, UR13, 0x30, URZ ;  /* 0x000000300d1d7890 */ /* 0x000fe4000fffe0ff */
[----:B------:R-:W-:Y:S02]  /*22a0*/  USEL UR27, URZ, 0x1, UP1 ;  /* 0x00000001ff1b7887 */ /* 0x000fe40008800000 */
[----:B------:R-:W-:Y:S02]  /*22b0*/  UIADD3 UR16, UPT, UPT, UR16, UR21, URZ ;  /* 0x0000001510107290 */ /* 0x000fe4000fffe0ff */
[----:B------:R-:W-:Y:S01]  /*22c0*/  USEL UR33, UR25, URZ, UP1 ;  /* 0x000000ff19217287 */ /* 0x000fe20008800000 */
[----:B------:R-:W-:Y:S01]  /*22d0*/  UMOV UR59, 0x4008 ;  /* 0x00004008003b7882 */ /* 0x000fe20000000000 */
[----:B------:R-:W-:Y:S01]  /*22e0*/  UMOV UR57, 0x4008 ;  /* 0x0000400800397882 */ /* 0x000fe20000000000 */
[----:B------:R-:W-:Y:S01]  /*22f0*/  UMOV UR55, 0x40004040 ;  /* 0x4000404000377882 */ /* 0x000fe20000000000 */
[----:B------:R-:W-:Y:S01]  /*2300*/  UMOV UR53, 0x40004040 ;  /* 0x4000404000357882 */ /* 0x000fe20000000000 */
[----:B------:R-:W-:Y:S01]  /*2310*/  UMOV UR49, 0x40004040 ;  /* 0x4000404000317882 */ /* 0x000fe20000000000 */
[----:B------:R-:W-:Y:S01]  /*2320*/  UMOV UR47, 0x40004040 ;  /* 0x40004040002f7882 */ /* 0x000fe20000000000 */
[----:B------:R-:W-:Y:S01]  /*2330*/  UMOV UR43, 0x40004040 ;  /* 0x40004040002b7882 */ /* 0x000fe20000000000 */
[----:B--2---:R-:W-:Y:S05]  /*2340*/  @P1 BRA `(.L_x_39) ;  /* 0x0000000000101947 */ /* 0x004fea0003800000 */
[----:B------:R-:W-:Y:S06]  /*2350*/  USHF.L.U32 UR25, UR34, 0x1f, URZ ;  /* 0x0000001f22197899 */ /* 0x000fec00080006ff */
[----:B--2---:R-:W-:Y:S04]  /*2360*/  MOV R2, UR25 ;  /* 0x0000001900027c02 */ /* 0x004fe80008000f00 */
[----:B------:R-:W2:Y:S02]  /*2370*/  SYNCS.PHASECHK.TRANS64.TRYWAIT P1, [UR13], R2 ;  /* 0x00000002ff0075a7 */ /* 0x000ea4000802110d */
[----:B--2---:R-:W-:Y:S05]  /*2380*/  @!P1 BRA `(.L_x_40) ;  /* 0x0000003000349947 */ /* 0x004fea0003800000 */
.L_x_39:
[----:B------:R-:W-:Y:S01]  /*2390*/  ULOP3.LUT UR34, UR34, UR27, URZ, 0x3c, !UPT ;  /* 0x0000001b22227292 */ /* 0x000fe2000f8e3cff */
[----:B------:R-:W-:Y:S01]  /*23a0*/  PLOP3.LUT P1, PT, PT, PT, PT, 0x80, 0x8 ;  /* 0x000000000008781c */ /* 0x000fe20003f2f070 */
[----:B------:R-:W-:Y:S01]  /*23b0*/  UIADD3 UR31, UPT, UPT, UR31, 0x1, URZ ;  /* 0x000000011f1f7890 */ /* 0x000fe2000fffe0ff */
[----:B------:R4:W-:Y:S01]  /*23c0*/  UTCCP.T.S.4x32dp128bit tmem[UR36+0x100], gdesc[UR58] ;  /* 0x0001003a240079e7 */ /* 0x0009e20009100000 */
[----:B------:R-:W-:Y:S01]  /*23d0*/  UMOV UR64, UR16 ;  /* 0x0000001000407c82 */ /* 0x000fe20008000000 */
[----:B------:R-:W-:Y:S01]  /*23e0*/  @!UP0 USHF.L.U32 UR13, UR34, 0x1f, URZ ;  /* 0x0000001f220d8899 */ /* 0x000fe200080006ff */
[----:B------:R4:W-:Y:S01]  /*23f0*/  UTCCP.T.S.4x32dp128bit tmem[UR36+0x110], gdesc[UR56] ;  /* 0x00011038240079e7 */ /* 0x0009e20009100000 */
[----:B------:R-:W-:Y:S01]  /*2400*/  @!UP0 ULEA UR16, UR33, UR12, 0x3 ;  /* 0x0000000c21108291 */ /* 0x000fe2000f8e18ff */
[----:B------:R4:W-:Y:S01]  /*2410*/  UTCQMMA gdesc[UR52], gdesc[UR54], tmem[UR17], tmem[UR50], idesc[UR51], tmem[UR10], UP2 ;  /* 0x000a323634007dea */ /* 0x0009e20009000311 */
[----:B------:R-:W-:Y:S01]  /*2420*/  UMOV UR60, UR32 ;  /* 0x00000020003c7c82 */ /* 0x000fe20008000000 */
[----:B------:R-:W-:Y:S01]  /*2430*/  UMOV UR61, 0x40004040 ;  /* 0x40004040003d7882 */ /* 0x000fe20000000000 */
[----:B--2---:R-:W-:Y:S01]  /*2440*/  MOV R2, UR13 ;  /* 0x0000000d00027c02 */ /* 0x004fe20008000f00 */
[----:B------:R4:W-:Y:S01]  /*2450*/  UTCQMMA gdesc[UR46], gdesc[UR48], tmem[UR17], tmem[UR44], idesc[UR45], tmem[UR8], UPT ;  /* 0x00082c302e007dea */ /* 0x0009e2000b800311 */
[----:B------:R-:W-:Y:S01]  /*2460*/  UMOV UR62, UR30 ;  /* 0x0000001e003e7c82 */ /* 0x000fe20008000000 */
[----:B------:R-:W-:Y:S01]  /*2470*/  UMOV UR63, 0x40004040 ;  /* 0x40004040003f7882 */ /* 0x000fe20000000000 */
[----:B------:R-:W-:Y:S01]  /*2480*/  UMOV UR65, 0x40004040 ;  /* 0x4000404000417882 */ /* 0x000fe20000000000 */
[----:B------:R4:W-:Y:S01]  /*2490*/  UTCQMMA gdesc[UR60], gdesc[UR42], tmem[UR17], tmem[UR40], idesc[UR41], tmem[UR6], UPT ;  /* 0x0006282a3c007dea */ /* 0x0009e2000b800311 */
[----:B------:R4:W-:Y:S01]  /*24a0*/  UTCQMMA gdesc[UR64], gdesc[UR62], tmem[UR17], tmem[UR38], idesc[UR39], tmem[UR4], UPT ;  /* 0x0004263e40007dea */ /* 0x0009e2000b800311 */
[----:B------:R4:W-:Y:S01]  /*24b0*/  UTCBAR.MULTICAST [UR29], URZ, UR28 ;  /* 0x000000ff1d0073e9 */ /* 0x0009e2000800081c */
[----:B------:R4:W2:Y:S01]  /*24c0*/  @!P0 SYNCS.PHASECHK.TRANS64.TRYWAIT P1, [UR16], R2 ;  /* 0x00000002ff0085a7 */ /* 0x0008a20008021110 */
[----:B------:R-:W-:Y:S02]  /*24d0*/  UISETP.NE.AND UP0, UPT, UR31, 0x20, UPT ;  /* 0x000000201f00788c */ /* 0x000fe4000bf05270 */
[----:B------:R-:W-:Y:S07]  /*24e0*/  UPLOP3.LUT UP2, UPT, UPT, UPT, UPT, 0x80, 0x8 ;  /* 0x000000000008789c */ /* 0x000fee0003f4f070 */
[----:B------:R-:W-:Y:S05]  /*24f0*/  BRA.U UP0, `(.L_x_41) ;  /* 0xfffffffd00207547 */ /* 0x000fea000b83ffff */
[----:B------:R-:W-:Y:S01]  /*2500*/  UIADD3 UR35, UPT, UPT, UR35, 0x1, URZ ;  /* 0x0000000123237890 */ /* 0x000fe2000fffe0ff */
[----:B------:R-:W-:Y:S01]  /*2510*/  LEA R3, R6, UR12, 0x3 ;  /* 0x0000000c06037c11 */ /* 0x000fe2000f8e18ff */
[----:B------:R-:W-:Y:S01]  /*2520*/  UIADD3 UR18, UPT, UPT, UR18, 0x60, URZ ;  /* 0x0000006012127890 */ /* 0x000fe2000fffe0ff */
[----:B----4-:R-:W-:Y:S01]  /*2530*/  IMAD.U32 R2, R5, -0x80000000, RZ ;  /* 0x8000000005027824 */ /* 0x010fe200078e00ff */
[----:B------:R-:W-:-:S04]  /*2540*/  UISETP.NE.AND UP0, UPT, UR35, 0x2, UPT ;  /* 0x000000022300788c */ /* 0x000fc8000bf05270 */
[----:B------:R-:W-:Y:S02]  /*2550*/  USEL UR13, URZ, 0x1, UP0 ;  /* 0x00000001ff0d7887 */ /* 0x000fe40008000000 */
[----:B------:R-:W-:Y:S01]  /*2560*/  USEL UR35, UR35, URZ, UP0 ;  /* 0x000000ff23237287 */ /* 0x000fe20008000000 */
[----:B------:R4:W-:Y:S03]  /*2570*/  UTCBAR.MULTICAST [UR18], URZ, UR26 ;  /* 0x000000ff120073e9 */ /* 0x0009e6000800081a */
[----:B------:R-:W-:Y:S01]  /*2580*/  ULEA UR16, UR35, UR12, 0x3 ;  /* 0x0000000c23107291 */ /* 0x000fe2000f8e18ff */
[----:B------:R-:W-:-:S05]  /*2590*/  LOP3.LUT R7, R7, UR13, RZ, 0x3c, !PT ;  /* 0x0000000d07077c12 */ /* 0x000fca000f8e3cff */
[----:B------:R-:W-:-:S04]  /*25a0*/  IMAD.U32 R4, R7, -0x80000000, RZ ;  /* 0x8000000007047824 */ /* 0x000fc800078e00ff */
[----:B------:R4:W-:Y:S01]  /*25b0*/  SYNCS.PHASECHK.TRANS64.TRYWAIT PT, [UR16+0x70], R4 ;  /* 0x00007004ff0075a7 */ /* 0x0009e200080e1110 */
[----:B------:R-:W5:Y:S02]  /*25c0*/  SYNCS.PHASECHK.TRANS64.TRYWAIT P0, [R3+URZ+0x80], R2 ;  /* 0x00008002030075a7 */ /* 0x000f6400080011ff */
[----:B----45:R-:W-:Y:S05]  /*25d0*/  @!P0 BRA `(.L_x_42) ;  /* 0x0000002c00c08947 */ /* 0x030fea0003800000 */
.L_x_86:
[C---:B------:R-:W-:Y:S01]  /*25e0*/  LEA R2, R6.reuse, UR12, 0x4 ;  /* 0x0000000c06027c11 */ /* 0x040fe2000f8e20ff */
[----:B------:R-:W-:-:S05]  /*25f0*/  VIADD R6, R6, 0x1 ;  /* 0x0000000106067836 */ /* 0x000fca0000000000 */
[----:B------:R-:W5:Y:S01]  /*2600*/  LDS R2, [R2+0x37c1c] ;  /* 0x037c1c0002027984 */ /* 0x000f620000000800 */
[C---:B--2---:R-:W-:Y:S01]  /*2610*/  ISETP.NE.AND P1, PT, R6.reuse, 0x2, PT ;  /* 0x000000020600780c */ /* 0x044fe20003f25270 */
[----:B------:R2:W-:Y:S06]  /*2620*/  MEMBAR.ALL.CTA ;  /* 0x0000000000007992 */ /* 0x0005ec0000008000 */
[----:B--2---:R-:W2:Y:S01]  /*2630*/  FENCE.VIEW.ASYNC.S ;  /* 0x00000000000073c6 */ /* 0x004ea20000000000 */
[----:B------:R-:W-:Y:S02]  /*2640*/  SEL R4, RZ, 0x1, P1 ;  /* 0x00000001ff047807 */ /* 0x000fe40000800000 */
[----:B------:R-:W-:-:S02]  /*2650*/  SEL R6, R6, RZ, P1 ;  /* 0x000000ff06067207 */ /* 0x000fc40000800000 */
[----:B------:R-:W-:Y:S01]  /*2660*/  LOP3.LUT R5, R5, R4, RZ, 0x3c, !PT ;  /* 0x0000000405057212 */ /* 0x000fe200078e3cff */
[----:B--2---:R2:W-:Y:S01]  /*2670*/  SYNCS.ARRIVE.TRANS64.ART0 RZ, [R3+URZ+0x90], R0 ;  /* 0x0000900003ff79a7 */ /* 0x0045e200085000ff */
[----:B-----5:R-:W-:-:S13]  /*2680*/  ISETP.NE.AND P0, PT, R2, 0x1, PT ;  /* 0x000000010200780c */ /* 0x020fda0003f05270 */
[----:B--2---:R-:W-:Y:S05]  /*2690*/  @!P0 BRA `(.L_x_43) ;  /* 0xfffffff800848947 */ /* 0x004fea000383ffff */
[----:B------:R-:W-:-:S06]  /*26a0*/  UIADD3 UR35, UPT, UPT, UR35, 0x1, URZ ;  /* 0x0000000123237890 */ /* 0x000fcc000fffe0ff */
[----:B------:R-:W-:Y:S02]  /*26b0*/  MOV R2, UR35 ;  /* 0x0000002300027c02 */ /* 0x000fe40008000f00 */
.L_x_36:
[----:B------:R-:W-:-:S09]  /*26c0*/  UISETP.NE.AND UP0, UPT, UR15, URZ, UPT ;  /* 0x000000ff0f00728c */ /* 0x000fd2000bf05270 */
[----:B------:R-:W-:Y:S05]  /*26d0*/  BRA.U UP0, `(.L_x_34) ;  /* 0x0000000100207547 */ /* 0x000fea000b800000 */
[----:B------:R-:W-:-:S04]  /*26e0*/  ISETP.NE.AND P0, PT, R2, 0x2, PT ;  /* 0x000000020200780c */ /* 0x000fc80003f05270 */
[----:B------:R-:W-:Y:S02]  /*26f0*/  SEL R0, RZ, 0x1, P0 ;  /* 0x00000001ff007807 */ /* 0x000fe40000000000 */
[----:B------:R-:W-:Y:S02]  /*2700*/  SEL R2, R2, RZ, P0 ;  /* 0x000000ff02027207 */ /* 0x000fe40000000000 */
[----:B------:R-:W-:Y:S02]  /*2710*/  LOP3.LUT R0, R7, R0, RZ, 0x3c, !PT ;  /* 0x0000000007007212 */ /* 0x000fe400078e3cff */
[----:B------:R-:W-:-:S03]  /*2720*/  LEA R2, R2, UR12, 0x3 ;  /* 0x0000000c02027c11 */ /* 0x000fc6000f8e18ff */
[----:B------:R-:W-:-:S04]  /*2730*/  IMAD.U32 R4, R0, -0x80000000, RZ ;  /* 0x8000000000047824 */ /* 0x000fc800078e00ff */
[----:B------:R-:W2:Y:S02]  /*2740*/  SYNCS.PHASECHK.TRANS64.TRYWAIT P0, [R2+URZ+0x70], R4 ;  /* 0x00007004020075a7 */ /* 0x000ea400080011ff */
[----:B--2---:R-:W-:Y:S05]  /*2750*/  @!P0 BRA `(.L_x_44) ;  /* 0x0000002c007c8947 */ /* 0x004fea0003800000 */
.L_x_34:
[----:B------:R-:W-:-:S13]  /*2760*/  ISETP.GT.AND P0, PT, R63, 0x3, PT ;  /* 0x000000033f00780c */ /* 0x000fda0003f04270 */
[----:B-1----:R-:W-:Y:S05]  /*2770*/  @P0 EXIT ;  /* 0x000000000000094d */ /* 0x002fea0003800000 */
[----:B------:R-:W-:-:S13]  /*2780*/  ISETP.NE.AND P0, PT, R63, RZ, PT ;  /* 0x000000ff3f00720c */ /* 0x000fda0003f05270 */
[----:B------:R-:W-:Y:S05]  /*2790*/  @P0 BRA `(.L_x_45) ;  /* 0x0000000000b80947 */ /* 0x000fea0003800000 */
[----:B------:R-:W1:Y:S01]  /*27a0*/  S2UR UR5, SR_CgaCtaId ;  /* 0x00000000000579c3 */ /* 0x000e620000008800 */
[----:B------:R-:W-:Y:S01]  /*27b0*/  NOP ;  /* 0x0000000000007918 */ /* 0x000fe20000000000 */
[----:B------:R-:W-:Y:S02]  /*27c0*/  UMOV UR4, 0x40 ;  /* 0x0000004000047882 */ /* 0x000fe40000000000 */
[----:B-1----:R-:W-:-:S09]  /*27d0*/  ULEA UR4, UR5, UR4, 0x18 ;  /* 0x0000000405047291 */ /* 0x002fd2000f8ec0ff */
[----:B----4-:R-:W1:Y:S01]  /*27e0*/  LDS.U8 R0, [UR4] ;  /* 0x00000004ff007984 */ /* 0x010e620008000000 */
[----:B------:R-:W-:Y:S02]  /*27f0*/  UMOV UR4, 0x400 ;  /* 0x0000040000047882 */ /* 0x000fe40000000000 */
[----:B------:R-:W-:Y:S01]  /*2800*/  ULEA UR4, UR5, UR4, 0x18 ;  /* 0x0000000405047291 */ /* 0x000fe2000f8ec0ff */
[----:B-1----:R-:W-:-:S13]  /*2810*/  ISETP.NE.AND P0, PT, R0, RZ, PT ;  /* 0x000000ff0000720c */ /* 0x002fda0003f05270 */
[----:B------:R-:W-:Y:S05]  /*2820*/  @P0 BRA `(.L_x_46) ;  /* 0x00000000007c0947 */ /* 0x000fea0003800000 */
[----:B------:R-:W-:-:S13]  /*2830*/  ELECT P0, URZ, PT ;  /* 0x0000000000ff782f */ /* 0x000fda0003800000 */
[----:B------:R-:W-:Y:S05]  /*2840*/  @!P0 BRA `(.L_x_47) ;  /* 0x0000000000848947 */ /* 0x000fea0003800000 */
[----:B------:R-:W-:-:S05]  /*2850*/  UMOV UR6, 0x10 ;  /* 0x0000001000067882 */ /* 0x000fca0000000000 */
[----:B------:R-:W-:Y:S04]  /*2860*/  DEPBAR.LE SB1, 0x36 ;  /* 0x00009d800000791a */ /* 0x000fe80000000000 */
[----:B------:R-:W1:Y:S02]  /*2870*/  UTCATOMSWS.FIND_AND_SET.ALIGN UP0, UR6, UR6 ;  /* 0x00000006000675e3 */ /* 0x000e640008000800 */
[----:B-1----:R-:W-:Y:S01]  /*2880*/  PLOP3.LUT P0, PT, PT, PT, UP0, 0x80, 0x8 ;  /* 0x000000000008781c */ /* 0x002fe20003f0f008 */
[----:B--2---:R-:W-:-:S03]  /*2890*/  IMAD.U32 R3, RZ, RZ, UR6 ;  /* 0x00000006ff037e24 */ /* 0x004fc6000f8e00ff */
[----:B------:R-:W-:-:S04]  /*28a0*/  SEL R0, RZ, 0xffffffff, !P0 ;  /* 0xffffffffff007807 */ /* 0x000fc80004000000 */
[----:B------:R-:W-:-:S13]  /*28b0*/  ISETP.NE.AND P0, PT, R0, RZ, PT ;  /* 0x000000ff0000720c */ /* 0x000fda0003f05270 */
[----:B------:R-:W-:Y:S05]  /*28c0*/  @P0 BRA `(.L_x_48) ;  /* 0x0000000000240947 */ /* 0x000fea0003800000 */
.L_x_49:
[----:B------:R-:W-:Y:S05]  /*28d0*/  NANOSLEEP 0x64 ;  /* 0x000000640000795d */ /* 0x000fea0003800000 */
[----:B------:R-:W-:-:S05]  /*28e0*/  UMOV UR6, 0x10 ;  /* 0x0000001000067882 */ /* 0x000fca0000000000 */
[----:B------:R-:W-:Y:S04]  /*28f0*/  DEPBAR.LE SB1, 0x36 ;  /* 0x00009d800000791a */ /* 0x000fe80000000000 */
[----:B------:R-:W1:Y:S02]  /*2900*/  UTCATOMSWS.FIND_AND_SET.ALIGN UP0, UR6, UR6 ;  /* 0x00000006000675e3 */ /* 0x000e640008000800 */
[----:B-1----:R-:W-:Y:S01]  /*2910*/  PLOP3.LUT P0, PT, PT, PT, UP0, 0x80, 0x8 ;  /* 0x000000000008781c */ /* 0x002fe20003f0f008 */
[----:B------:R-:W-:-:S03]  /*2920*/  IMAD.U32 R3, RZ, RZ, UR6 ;  /* 0x00000006ff037e24 */ /* 0x000fc6000f8e00ff */
[----:B------:R-:W-:-:S04]  /*2930*/  SEL R0, RZ, 0xffffffff, !P0 ;  /* 0xffffffffff007807 */ /* 0x000fc80004000000 */
[----:B------:R-:W-:-:S13]  /*2940*/  ISETP.NE.AND P0, PT, R0, RZ, PT ;  /* 0x000000ff0000720c */ /* 0x000fda0003f05270 */
[----:B------:R-:W-:Y:S05]  /*2950*/  @!P0 BRA `(.L_x_49) ;  /* 0xfffffffc00dc8947 */ /* 0x000fea000383ffff */
.L_x_48:
[C---:B------:R-:W-:Y:S01]  /*2960*/  R2UR UR7, R3.reuse ;  /* 0x00000000030772ca */ /* 0x040fe200000e0000 */
[----:B------:R-:W-:Y:S01]  /*2970*/  IMAD.MOV.U32 R0, RZ, RZ, 0xffff ;  /* 0x0000ffffff007424 */ /* 0x000fe200078e00ff */
[----:B------:R-:W-:Y:S02]  /*2980*/  UMOV UR6, 0x50 ;  /* 0x0000005000067882 */ /* 0x000fe40000000000 */
[----:B------:R-:W-:Y:S02]  /*2990*/  ULEA UR6, UR5, UR6, 0x18 ;  /* 0x0000000605067291 */ /* 0x000fe4000f8ec0ff */
[----:B------:R-:W-:Y:S01]  /*29a0*/  SHF.L.U32 R0, R0, R3, RZ ;  /* 0x0000000300007219 */ /* 0x000fe200000006ff */
[----:B------:R-:W-:-:S06]  /*29b0*/  IMAD.SHL.U32 R3, R3, 0x20, RZ ;  /* 0x0000002003037824 */ /* 0x000fcc00078e00ff */
[----:B------:R-:W-:-:S04]  /*29c0*/  UIADD3 UR7, UPT, UPT, UR7, 0x10, URZ ;  /* 0x0000001007077890 */ /* 0x000fc8000fffe0ff */
[----:B------:R-:W-:-:S06]  /*29d0*/  USHF.L.U32 UR7, UR14, UR7, URZ ;  /* 0x000000070e077299 */ /* 0x000fcc00080006ff */
[----:B------:R-:W-:-:S05]  /*29e0*/  LOP3.LUT R0, R0, UR7, RZ, 0xfc, !PT ;  /* 0x0000000700007c12 */ /* 0x000fca000f8efcff */
[----:B------:R1:W-:Y:S04]  /*29f0*/  ATOMS.OR RZ, [UR6], R0 ;  /* 0x00000000ffff798c */ /* 0x0003e8000b000006 */
[----:B------:R1:W-:Y:S01]  /*2a00*/  STS [UR4+0xa8], R3 ;  /* 0x0000a803ff007988 */ /* 0x0003e20008000804 */
[----:B------:R-:W-:Y:S05]  /*2a10*/  BRA `(.L_x_47) ;  /* 0x0000000000107947 */ /* 0x000fea0003800000 */
.L_x_46:
[----:B------:R-:W-:Y:S02]  /*2a20*/  MOV R0, 0xffffffff ;  /* 0xffffffff00007802 */ /* 0x000fe40000000f00 */
[----:B--2---:R-:W-:-:S03]  /*2a30*/  MOV R2, 0x2a60 ;  /* 0x00002a6000027802 */ /* 0x004fc60000000f00 */
[----:B------:R1:W-:Y:S04]  /*2a40*/  STS [UR4+0xa8], R0 ;  /* 0x0000a800ff007988 */ /* 0x0003e80008000804 */
[----:B-1-3--:R-:W-:Y:S05]  /*2a50*/  CALL.REL.NOINC `($__internal_1_$__cuda_sm10x_tcgen05_guardrail_trap_phase_invalid_during_alloc) ;  /* 0x0000002c00287944 */ /* 0x00afea0003c00000 */
.L_x_47:
[----:B------:R-:W-:Y:S05]  /*2a60*/  WARPSYNC.ALL ;  /* 0x0000000000007948 */ /* 0x000fea0003800000 */
[----:B------:R-:W-:Y:S01]  /*2a70*/  NOP ;  /* 0x0000000000007918 */ /* 0x000fe20000000000 */
.L_x_45:
[----:B------:R-:W5:Y:S08]  /*2a80*/  S2UR UR4, SR_CgaCtaId ;  /* 0x00000000000479c3 */ /* 0x000f700000008800 */
[----:B------:R-:W-:Y:S06]  /*2a90*/  BAR.SYNC.DEFER_BLOCKING 0x3, 0xa0 ;  /* 0x00c2800000007b1d */ /* 0x000fec0000010000 */
[----:B------:R-:W-:-:S02]  /*2aa0*/  UMOV UR5, 0x400 ;  /* 0x0000040000057882 */ /* 0x000fc40000000000 */
[----:B-----5:R-:W-:-:S06]  /*2ab0*/  ULEA UR4, UR4, UR5, 0x18 ;  /* 0x0000000504047291 */ /* 0x020fcc000f8ec0ff */
[----:B-12-4-:R-:W-:-:S05]  /*2ac0*/  MOV R3, UR4 ;  /* 0x0000000400037c02 */ /* 0x016fca0008000f00 */
[----:B------:R1:W2:Y:S01]  /*2ad0*/  LDS R61, [R3+0xa8] ;  /* 0x0000a800033d7984 */ /* 0x0002a20000000800 */
[----:B------:R-:W4:Y:S02]  /*2ae0*/  SYNCS.PHASECHK.TRANS64.TRYWAIT P0, [R3+URZ+0x80], RZ ;  /* 0x000080ff030075a7 */ /* 0x000f2400080011ff */
[----:B-12-4-:R-:W-:Y:S05]  /*2af0*/  @!P0 BRA `(.L_x_50) ;  /* 0x0000002800ac8947 */ /* 0x016fea0003800000 */
.L_x_88:
[----:B------:R-:W2:Y:S01]  /*2b00*/  LDS.128 R52, [R3+0x37c10] ;  /* 0x037c100003347984 */ /* 0x000ea20000000c00 */
[----:B------:R-:W-:Y:S01]  /*2b10*/  HFMA2 R0, -RZ, RZ, 0, 5.9604644775390625e-08 ;  /* 0x00000001ff007431 */ /* 0x000fe200000001ff */
[----:B------:R4:W-:Y:S06]  /*2b20*/  MEMBAR.ALL.CTA ;  /* 0x0000000000007992 */ /* 0x0009ec0000008000 */
[----:B----4-:R-:W4:Y:S02]  /*2b30*/  FENCE.VIEW.ASYNC.S ;  /* 0x00000000000073c6 */ /* 0x010f240000000000 */
[----:B----4-:R4:W-:Y:S01]  /*2b40*/  SYNCS.ARRIVE.TRANS64.ART0 RZ, [R3+URZ+0x90], R0 ;  /* 0x0000900003ff79a7 */ /* 0x0109e200085000ff */
[----:B--2---:R-:W-:-:S13]  /*2b50*/  ISETP.NE.AND P0, PT, R55, 0x1, PT ;  /* 0x000000013700780c */ /* 0x004fda0003f05270 */
[----:B----4-:R-:W-:Y:S05]  /*2b60*/  @P0 BRA `(.L_x_51) ;  /* 0x0000002000780947 */ /* 0x010fea0003800000 */
[----:B------:R-:W2:Y:S01]  /*2b70*/  S2UR UR8, SR_CgaCtaId ;  /* 0x00000000000879c3 */ /* 0x000ea20000008800 */
[----:B------:R-:W4:Y:S01]  /*2b80*/  S2R R56, SR_LANEID ;  /* 0x0000000000387919 */ /* 0x000f220000000000 */
[----:B------:R-:W-:Y:S01]  /*2b90*/  IMAD.MOV.U32 R62, RZ, RZ, 0x1 ;  /* 0x00000001ff3e7424 */ /* 0x000fe200078e00ff */
[----:B------:R-:W-:Y:S01]  /*2ba0*/  MOV R57, RZ ;  /* 0x000000ff00397202 */ /* 0x000fe20000000f00 */
[----:B------:R-:W-:Y:S01]  /*2bb0*/  IMAD.MOV.U32 R59, RZ, RZ, RZ ;  /* 0x000000ffff3b7224 */ /* 0x000fe200078e00ff */
[----:B------:R-:W-:Y:S01]  /*2bc0*/  MOV R60, RZ ;  /* 0x000000ff003c7202 */ /* 0x000fe20000000f00 */
[----:B------:R-:W-:Y:S01]  /*2bd0*/  UMOV UR9, 0x400 ;  /* 0x0000040000097882 */ /* 0x000fe20000000000 */
[----:B------:R-:W1:Y:S01]  /*2be0*/  LDCU.64 UR10, c[0x0][0x348] ;  /* 0x00006900ff0a77ac */ /* 0x000e620008000a00 */
[----:B--2---:R-:W-:-:S12]  /*2bf0*/  ULEA UR7, UR8, UR9, 0x18 ;  /* 0x0000000908077291 */ /* 0x004fd8000f8ec0ff */
.L_x_63:
[----:B---3--:R-:W2:Y:S01]  /*2c00*/  LDC.64 R8, c[0x0][0x750] ;  /* 0x0001d400ff087b82 */ /* 0x008ea20000000a00 */
[----:B------:R-:W-:-:S04]  /*2c10*/  IMAD.SHL.U32 R65, R52, 0x80, RZ ;  /* 0x0000008034417824 */ /* 0x000fc800078e00ff */
[----:B------:R-:W-:-:S03]  /*2c20*/  IMAD.IADD R7, R65, 0x1, R58 ;  /* 0x0000000141077824 */ /* 0x000fc600078e023a */
[----:B------:R-:W4:Y:S01]  /*2c30*/  LDC.64 R4, c[0x0][0x758] ;  /* 0x0001d600ff047b82 */ /* 0x000f220000000a00 */
[----:B------:R-:W-:Y:S02]  /*2c40*/  IMAD R52, R60, 0x8, R3 ;  /* 0x000000083c347824 */ /* 0x000fe400078e0203 */
[----:B--2---:R-:W-:-:S05]  /*2c50*/  IMAD.WIDE R8, R54, 0x4, R8 ;  /* 0x0000000436087825 */ /* 0x004fca00078e0208 */
[----:B------:R2:W5:Y:S01]  /*2c60*/  LDG.E R64, desc[UR22][R8.64] ;  /* 0x0000001608407981 */ /* 0x000562000c1e1900 */
[----:B----4-:R-:W-:-:S04]  /*2c70*/  IMAD.WIDE R12, R7, 0x4, R4 ;  /* 0x00000004070c7825 */ /* 0x010fc800078e0204 */
[----:B------:R-:W-:Y:S01]  /*2c80*/  IMAD.U32 R5, R57, -0x80000000, RZ ;  /* 0x8000000039057824 */ /* 0x000fe200078e00ff */
[----:B------:R4:W5:Y:S03]  /*2c90*/  LDG.E R55, desc[UR22][R12.64] ;  /* 0x000000160c377981 */ /* 0x000966000c1e1900 */
[----:B------:R-:W3:Y:S01]  /*2ca0*/  SYNCS.PHASECHK.TRANS64.TRYWAIT P1, [R52+URZ+0x60], R5 ;  /* 0x00006005340075a7 */ /* 0x000ee200080211ff */
[----:B------:R-:W-:Y:S01]  /*2cb0*/  IMAD.SHL.U32 R7, R58, 0x80, RZ ;  /* 0x000000803a077824 */ /* 0x000fe200078e00ff */
[----:B------:R-:W-:-:S04]  /*2cc0*/  SHF.R.U32.HI R2, RZ, 0x5, R58 ;  /* 0x00000005ff027819 */ /* 0x000fc8000001163a */
[----:B------:R-:W-:-:S05]  /*2cd0*/  LOP3.LUT R7, R7, 0xf80, RZ, 0xc0, !PT ;  /* 0x00000f8007077812 */ /* 0x000fca00078ec0ff */
[----:B------:R-:W-:-:S04]  /*2ce0*/  IMAD R4, R2, 0x1000, R7 ;  /* 0x0000100002047824 */ /* 0x000fc800078e0207 */
[----:B------:R-:W-:-:S04]  /*2cf0*/  IMAD.IADD R7, R3, 0x1, R4 ;  /* 0x0000000103077824 */ /* 0x000fc800078e0204 */
[C---:B------:R-:W-:Y:S02]  /*2d00*/  VIADD R6, R7.reuse, 0x430 ;  /* 0x0000043007067836 */ /* 0x040fe40000000000 */
[C---:B------:R-:W-:Y:S02]  /*2d10*/  VIADD R4, R7.reuse, 0x410 ;  /* 0x0000041007047836 */ /* 0x040fe40000000000 */
[C---:B--2---:R-:W-:Y:S01]  /*2d20*/  VIADD R9, R7.reuse, 0x400 ;  /* 0x0000040007097836 */ /* 0x044fe20000000000 */
[----:B------:R-:W-:Y:S02]  /*2d30*/  SHF.R.U32.HI R73, RZ, 0x3, R6 ;  /* 0x00000003ff497819 */ /* 0x000fe40000011606 */
[----:B------:R-:W-:Y:S02]  /*2d40*/  SHF.R.U32.HI R71, RZ, 0x3, R4 ;  /* 0x00000003ff477819 */ /* 0x000fe40000011604 */
[----:B------:R-:W-:Y:S01]  /*2d50*/  SHF.R.U32.HI R70, RZ, 0x3, R9 ;  /* 0x00000003ff467819 */ /* 0x000fe20000011609 */
[C---:B------:R-:W-:Y:S01]  /*2d60*/  VIADD R11, R7.reuse, 0x420 ;  /* 0x00000420070b7836 */ /* 0x040fe20000000000 */
[----:B------:R-:W-:Y:S01]  /*2d70*/  LOP3.LUT R73, R6, 0x70, R73, 0x78, !PT ;  /* 0x0000007006497812 */ /* 0x000fe200078e7849 */
[C---:B------:R-:W-:Y:S01]  /*2d80*/  VIADD R6, R7.reuse, 0x470 ;  /* 0x0000047007067836 */ /* 0x040fe20000000000 */
[----:B------:R-:W-:Y:S01]  /*2d90*/  LOP3.LUT R71, R4, 0x70, R71, 0x78, !PT ;  /* 0x0000007004477812 */ /* 0x000fe200078e7847 */
[----:B------:R-:W-:Y:S01]  /*2da0*/  VIADD R4, R7, 0x450 ;  /* 0x0000045007047836 */ /* 0x000fe20000000000 */
[----:B------:R-:W-:Y:S01]  /*2db0*/  LOP3.LUT R70, R9, 0x70, R70, 0x78, !PT ;  /* 0x0000007009467812 */ /* 0x000fe200078e7846 */
[----:B------:R-:W-:-:S02]  /*2dc0*/  VIADD R9, R7, 0x460 ;  /* 0x0000046007097836 */ /* 0x000fc40000000000 */
[----:B------:R-:W-:Y:S01]  /*2dd0*/  VIADD R7, R7, 0x440 ;  /* 0x0000044007077836 */ /* 0x000fe20000000000 */
[----:B------:R-:W-:Y:S02]  /*2de0*/  SHF.R.U32.HI R72, RZ, 0x3, R11 ;  /* 0x00000003ff487819 */ /* 0x000fe4000001160b */
[----:B------:R-:W-:Y:S02]  /*2df0*/  SHF.R.U32.HI R69, RZ, 0x3, R6 ;  /* 0x00000003ff457819 */ /* 0x000fe40000011606 */
[----:B------:R-:W-:Y:S02]  /*2e00*/  SHF.R.U32.HI R68, RZ, 0x3, R9 ;  /* 0x00000003ff447819 */ /* 0x000fe40000011609 */
[----:B------:R-:W-:Y:S02]  /*2e10*/  SHF.R.U32.HI R67, RZ, 0x3, R4 ;  /* 0x00000003ff437819 */ /* 0x000fe40000011604 */
[----:B------:R-:W-:Y:S02]  /*2e20*/  SHF.R.U32.HI R66, RZ, 0x3, R7 ;  /* 0x00000003ff427819 */ /* 0x000fe40000011607 */
[----:B------:R-:W-:-:S02]  /*2e30*/  LOP3.LUT R72, R11, 0x70, R72, 0x78, !PT ;  /* 0x000000700b487812 */ /* 0x000fc400078e7848 */
[----:B------:R-:W-:Y:S02]  /*2e40*/  PLOP3.LUT P0, PT, PT, PT, PT, 0x80, 0x8 ;  /* 0x000000000008781c */ /* 0x000fe40003f0f070 */
[----:B---3--:R-:W-:Y:S02]  /*2e50*/  ISETP.NE.AND P2, PT, R63, RZ, PT ;  /* 0x000000ff3f00720c */ /* 0x008fe40003f45270 */
[----:B------:R-:W-:Y:S02]  /*2e60*/  LOP3.LUT R69, R6, 0x70, R69, 0x78, !PT ;  /* 0x0000007006457812 */ /* 0x000fe400078e7845 */
[----:B------:R-:W-:Y:S02]  /*2e70*/  LOP3.LUT R68, R9, 0x70, R68, 0x78, !PT ;  /* 0x0000007009447812 */ /* 0x000fe400078e7844 */
[----:B------:R-:W-:Y:S02]  /*2e80*/  LOP3.LUT R67, R4, 0x70, R67, 0x78, !PT ;  /* 0x0000007004437812 */ /* 0x000fe400078e7843 */
[----:B------:R-:W-:Y:S01]  /*2e90*/  LOP3.LUT R66, R7, 0x70, R66, 0x78, !PT ;  /* 0x0000007007427812 */ /* 0x000fe200078e7842 */
[----:B----4-:R-:W-:Y:S06]  /*2ea0*/  @!P1 BRA `(.L_x_52) ;  /* 0x0000002400d49947 */ /* 0x010fec0003800000 */
.L_x_90:
[----:B--2---:R-:W-:Y:S01]  /*2eb0*/  LEA R5, R2, R61, 0x15 ;  /* 0x0000003d02057211 */ /* 0x004fe200078ea8ff */
[----:B------:R-:W-:Y:S01]  /*2ec0*/  HFMA2 R74, -RZ, RZ, 0, 0 ;  /* 0x00000000ff4a7431 */ /* 0x000fe200000001ff */
[----:B------:R-:W-:Y:S01]  /*2ed0*/  MOV R2, R54 ;  /* 0x0000003600027202 */ /* 0x000fe20000000f00 */
[----:B------:R-:W-:Y:S02]  /*2ee0*/  IMAD.MOV.U32 R76, RZ, RZ, RZ ;  /* 0x000000ffff4c7224 */ /* 0x000fe400078e00ff */
[----:B------:R-:W-:-:S07]  /*2ef0*/  IMAD R54, R60, 0x80, R5 ;  /* 0x000000803c367824 */ /* 0x000fce00078e0205 */
.L_x_58:
[----:B------:R-:W-:Y:S01]  /*2f00*/  SHF.L.U32 R75, R76, 0x5, RZ ;  /* 0x000000054c4b7819 */ /* 0x000fe200000006ff */
[----:B------:R-:W-:Y:S05]  /*2f10*/  WARPSYNC.ALL ;  /* 0x0000000000007948 */ /* 0x000fea0003800000 */
[----:B------:R-:W-:Y:S01]  /*2f20*/  NOP ;  /* 0x0000000000007918 */ /* 0x000fe20000000000 */
[----:B------:R-:W-:Y:S01]  /*2f30*/  IADD3 R4, PT, PT, R75, R54, RZ ;  /* 0x000000364b047210 */ /* 0x000fe20007ffe0ff */
[----:B------:R-:W-:Y:S01]  /*2f40*/  BSSY.RECONVERGENT B0, `(.L_x_53) ;  /* 0x0000083000007945 */ /* 0x000fe20003800200 */
[----:B------:R-:W-:Y:S02]  /*2f50*/  PLOP3.LUT P3, PT, P0, PT, PT, 0x80, 0x8 ;  /* 0x000000000008781c */ /* 0x000fe4000076f070 */
[----:B------:R-:W-:-:S13]  /*2f60*/  R2UR UR4, R4 ;  /* 0x00000000040472ca */ /* 0x000fda00000e0000 */
[----:B------:R-:W2:Y:S01]  /*2f70*/  LDTM.x32 R12, tmem[UR4+0x20] ;  /* 0x00002004000c79ee */ /* 0x000ea200082c0000 */
[----:B------:R-:W-:Y:S01]  /*2f80*/  R2UR UR4, R4 ;  /* 0x00000000040472ca */ /* 0x000fe200000e0000 */
[C---:B--2--5:R-:W-:Y:S01]  /*2f90*/  FMUL R77, R64.reuse, R12 ;  /* 0x0000000c404d7220 */ /* 0x064fe20000400000 */
[C---:B------:R-:W-:Y:S01]  /*2fa0*/  FMUL R78, R64.reuse, R13 ;  /* 0x0000000d404e7220 */ /* 0x040fe20000400000 */
        /* <DEDUP_REMOVED lines=23> */
[----:B------:R-:W2:Y:S01]  /*3120*/  LDTM.x32 R4, tmem[UR4] ;  /* 0x00000004000479ee */ /* 0x000ea200082c0000 */
[C---:B------:R-:W-:Y:S01]  /*3130*/  FMUL R102, R64.reuse, R37 ;  /* 0x0000002540667220 */ /* 0x040fe20000400000 */
[C---:B------:R-:W-:Y:S01]  /*3140*/  FMUL R103, R64.reuse, R38 ;  /* 0x0000002640677220 */ /* 0x040fe20000400000 */
[----:B------:R-:W-:Y:S01]  /*3150*/  FMUL R104, R64, R39 ;  /* 0x0000002740687220 */ /* 0x000fe20000400000 */
[----:B------:R-:W-:Y:S01]  /*3160*/  F2FP.BF16.F32.PACK_AB R39, R84, R83 ;  /* 0x000000535427723e */ /* 0x000fe200000010ff */
[----:B------:R-:W-:Y:S01]  /*3170*/  FMUL R40, R64, R40 ;  /* 0x0000002840287220 */ /* 0x000fe20000400000 */
[----:B------:R-:W-:Y:S01]  /*3180*/  F2FP.BF16.F32.PACK_AB R38, R82, R81 ;  /* 0x000000515226723e */ /* 0x000fe200000010ff */
[----:B------:R-:W-:Y:S01]  /*3190*/  FMUL R41, R64, R41 ;  /* 0x0000002940297220 */ /* 0x000fe20000400000 */
[----:B------:R-:W-:Y:S01]  /*31a0*/  F2FP.BF16.F32.PACK_AB R37, R80, R79 ;  /* 0x0000004f5025723e */ /* 0x000fe200000010ff */
[----:B------:R-:W-:Y:S01]  /*31b0*/  FMUL R42, R64, R42 ;  /* 0x0000002a402a7220 */ /* 0x000fe20000400000 */
[----:B------:R-:W-:Y:S01]  /*31c0*/  F2FP.BF16.F32.PACK_AB R36, R78, R77 ;  /* 0x0000004d4e24723e */ /* 0x000fe200000010ff */
[----:B------:R-:W-:Y:S01]  /*31d0*/  FMUL R43, R64, R43 ;  /* 0x0000002b402b7220 */ /* 0x000fe20000400000 */
[----:B------:R-:W-:-:S02]  /*31e0*/  F2FP.BF16.F32.PACK_AB R47, R92, R91 ;  /* 0x0000005b5c2f723e */ /* 0x000fc400000010ff */
[----:B------:R-:W-:Y:S01]  /*31f0*/  F2FP.BF16.F32.PACK_AB R46, R90, R89 ;  /* 0x000000595a2e723e */ /* 0x000fe200000010ff */
[----:B------:R3:W-:Y:S01]  /*3200*/  STS.128 [R66], R36 ;  /* 0x0000002442007388 */ /* 0x0007e20000000c00 */
[----:B------:R-:W-:Y:S02]  /*3210*/  F2FP.BF16.F32.PACK_AB R45, R88, R87 ;  /* 0x00000057582d723e */ /* 0x000fe400000010ff */
[----:B------:R-:W-:Y:S02]  /*3220*/  F2FP.BF16.F32.PACK_AB R44, R86, R85 ;  /* 0x00000055562c723e */ /* 0x000fe400000010ff */
[----:B------:R-:W-:Y:S02]  /*3230*/  F2FP.BF16.F32.PACK_AB R51, R100, R99 ;  /* 0x000000636433723e */ /* 0x000fe400000010ff */
[----:B------:R-:W-:Y:S01]  /*3240*/  F2FP.BF16.F32.PACK_AB R50, R98, R97 ;  /* 0x000000616232723e */ /* 0x000fe200000010ff */
[----:B------:R4:W-:Y:S01]  /*3250*/  STS.128 [R67], R44 ;  /* 0x0000002c43007388 */ /* 0x0009e20000000c00 */
[----:B------:R-:W-:Y:S01]  /*3260*/  F2FP.BF16.F32.PACK_AB R49, R96, R95 ;  /* 0x0000005f6031723e */ /* 0x000fe200000010ff */
[----:B--2---:R-:W-:Y:S01]  /*3270*/  FMUL R105, R64, R4 ;  /* 0x0000000440697220 */ /* 0x004fe20000400000 */
[----:B------:R-:W-:Y:S01]  /*3280*/  F2FP.BF16.F32.PACK_AB R48, R94, R93 ;  /* 0x0000005d5e30723e */ /* 0x000fe200000010ff */
[C---:B------:R-:W-:Y:S01]  /*3290*/  FMUL R106, R64.reuse, R5 ;  /* 0x00000005406a7220 */ /* 0x040fe20000400000 */
[C---:B------:R-:W-:Y:S01]  /*32a0*/  FMUL R107, R64.reuse, R6 ;  /* 0x00000006406b7220 */ /* 0x040fe20000400000 */
[C---:B------:R-:W-:Y:S01]  /*32b0*/  FMUL R108, R64.reuse, R7 ;  /* 0x00000007406c7220 */ /* 0x040fe20000400000 */
[C---:B------:R-:W-:Y:S01]  /*32c0*/  FMUL R109, R64.reuse, R8 ;  /* 0x00000008406d7220 */ /* 0x040fe20000400000 */
[C---:B------:R-:W-:Y:S01]  /*32d0*/  FMUL R110, R64.reuse, R9 ;  /* 0x00000009406e7220 */ /* 0x040fe20000400000 */
[C---:B------:R-:W-:Y:S01]  /*32e0*/  FMUL R111, R64.reuse, R10 ;  /* 0x0000000a406f7220 */ /* 0x040fe20000400000 */
[C---:B------:R-:W-:Y:S01]  /*32f0*/  FMUL R112, R64.reuse, R11 ;  /* 0x0000000b40707220 */ /* 0x040fe20000400000 */
[----:B------:R2:W-:Y:S01]  /*3300*/  STS.128 [R68], R48 ;  /* 0x0000003044007388 */ /* 0x0005e20000000c00 */
        /* <DEDUP_REMOVED lines=11> */
[C---:B---3--:R-:W-:Y:S01]  /*33c0*/  FMUL R36, R64.reuse, R12 ;  /* 0x0000000c40247220 */ /* 0x048fe20000400000 */
[C---:B------:R-:W-:Y:S01]  /*33d0*/  FMUL R37, R64.reuse, R13 ;  /* 0x0000000d40257220 */ /* 0x040fe20000400000 */
[C---:B------:R-:W-:Y:S01]  /*33e0*/  FMUL R38, R64.reuse, R14 ;  /* 0x0000000e40267220 */ /* 0x040fe20000400000 */
[C---:B------:R-:W-:Y:S01]  /*33f0*/  FMUL R39, R64.reuse, R15 ;  /* 0x0000000f40277220 */ /* 0x040fe20000400000 */
[----:B------:R-:W-:Y:S01]  /*3400*/  FMUL R35, R64, R35 ;  /* 0x0000002340237220 */ /* 0x000fe20000400000 */
[----:B------:R-:W-:-:S02]  /*3410*/  F2FP.BF16.F32.PACK_AB R7, R112, R111 ;  /* 0x0000006f7007723e */ /* 0x000fc400000010ff */
[----:B------:R-:W-:Y:S01]  /*3420*/  F2FP.BF16.F32.PACK_AB R6, R110, R109 ;  /* 0x0000006d6e06723e */ /* 0x000fe200000010ff */
[C---:B----4-:R-:W-:Y:S01]  /*3430*/  FMUL R44, R64.reuse, R16 ;  /* 0x00000010402c7220 */ /* 0x050fe20000400000 */
[C---:B------:R-:W-:Y:S01]  /*3440*/  FMUL R45, R64.reuse, R17 ;  /* 0x00000011402d7220 */ /* 0x040fe20000400000 */
[C---:B------:R-:W-:Y:S01]  /*3450*/  FMUL R46, R64.reuse, R18 ;  /* 0x00000012402e7220 */ /* 0x040fe20000400000 */
[----:B------:R-:W-:Y:S01]  /*3460*/  FMUL R47, R64, R19 ;  /* 0x00000013402f7220 */ /* 0x000fe20000400000 */
[----:B------:R-:W-:Y:S02]  /*3470*/  F2FP.BF16.F32.PACK_AB R5, R108, R107 ;  /* 0x0000006b6c05723e */ /* 0x000fe400000010ff */
[----:B------:R-:W-:Y:S02]  /*3480*/  F2FP.BF16.F32.PACK_AB R4, R106, R105 ;  /* 0x000000696a04723e */ /* 0x000fe400000010ff */
[----:B------:R-:W-:Y:S02]  /*3490*/  F2FP.BF16.F32.PACK_AB R11, R47, R46 ;  /* 0x0000002e2f0b723e */ /* 0x000fe400000010ff */
[----:B------:R-:W-:Y:S01]  /*34a0*/  F2FP.BF16.F32.PACK_AB R10, R45, R44 ;  /* 0x0000002c2d0a723e */ /* 0x000fe200000010ff */
[C---:B--2---:R-:W-:Y:S01]  /*34b0*/  FMUL R48, R64.reuse, R20 ;  /* 0x0000001440307220 */ /* 0x044fe20000400000 */
[C---:B------:R-:W-:Y:S01]  /*34c0*/  FMUL R49, R64.reuse, R21 ;  /* 0x0000001540317220 */ /* 0x040fe20000400000 */
[C---:B------:R-:W-:Y:S01]  /*34d0*/  FMUL R50, R64.reuse, R22 ;  /* 0x0000001640327220 */ /* 0x040fe20000400000 */
[----:B------:R-:W-:Y:S01]  /*34e0*/  FMUL R51, R64, R23 ;  /* 0x0000001740337220 */ /* 0x000fe20000400000 */
[----:B------:R-:W-:-:S02]  /*34f0*/  F2FP.BF16.F32.PACK_AB R23, R43, R42 ;  /* 0x0000002a2b17723e */ /* 0x000fc400000010ff */
[----:B------:R-:W-:Y:S02]  /*3500*/  F2FP.BF16.F32.PACK_AB R22, R41, R40 ;  /* 0x000000282916723e */ /* 0x000fe400000010ff */
[----:B------:R-:W-:Y:S02]  /*3510*/  F2FP.BF16.F32.PACK_AB R21, R104, R103 ;  /* 0x000000676815723e */ /* 0x000fe400000010ff */
[----:B------:R-:W-:Y:S02]  /*3520*/  F2FP.BF16.F32.PACK_AB R20, R102, R101 ;  /* 0x000000656614723e */ /* 0x000fe400000010ff */
[----:B------:R-:W-:Y:S02]  /*3530*/  F2FP.BF16.F32.PACK_AB R9, R39, R38 ;  /* 0x000000262709723e */ /* 0x000fe400000010ff */
[----:B------:R-:W-:Y:S01]  /*3540*/  F2FP.BF16.F32.PACK_AB R8, R37, R36 ;  /* 0x000000242508723e */ /* 0x000fe200000010ff */
[----:B------:R2:W-:Y:S01]  /*3550*/  STS.128 [R69], R20 ;  /* 0x0000001445007388 */ /* 0x0005e20000000c00 */
[----:B------:R-:W-:-:S02]  /*3560*/  F2FP.BF16.F32.PACK_AB R15, R27, R26 ;  /* 0x0000001a1b0f723e */ /* 0x000fc400000010ff */
[----:B------:R-:W-:Y:S01]  /*3570*/  F2FP.BF16.F32.PACK_AB R14, R25, R24 ;  /* 0x00000018190e723e */ /* 0x000fe200000010ff */
[----:B------:R2:W-:Y:S01]  /*3580*/  STS.128 [R70], R4 ;  /* 0x0000000446007388 */ /* 0x0005e20000000c00 */
[----:B------:R-:W-:Y:S02]  /*3590*/  F2FP.BF16.F32.PACK_AB R13, R51, R50 ;  /* 0x00000032330d723e */ /* 0x000fe400000010ff */
[----:B------:R-:W-:Y:S01]  /*35a0*/  F2FP.BF16.F32.PACK_AB R12, R49, R48 ;  /* 0x00000030310c723e */ /* 0x000fe200000010ff */
[----:B------:R2:W-:Y:S01]  /*35b0*/  STS.128 [R71], R8 ;  /* 0x0000000847007388 */ /* 0x0005e20000000c00 */
[----:B------:R-:W-:Y:S02]  /*35c0*/  F2FP.BF16.F32.PACK_AB R19, R35, R34 ;  /* 0x000000222313723e */ /* 0x000fe400000010ff */
[----:B------:R-:W-:Y:S01]  /*35d0*/  F2FP.BF16.F32.PACK_AB R18, R33, R32 ;  /* 0x000000202112723e */ /* 0x000fe200000010ff */
[----:B------:R2:W-:Y:S01]  /*35e0*/  STS.128 [R72], R12 ;  /* 0x0000000c48007388 */ /* 0x0005e20000000c00 */
[----:B------:R-:W-:-:S02]  /*35f0*/  F2FP.BF16.F32.PACK_AB R17, R31, R30 ;  /* 0x0000001e1f11723e */ /* 0x000fc400000010ff */
[----:B------:R-:W-:-:S05]  /*3600*/  F2FP.BF16.F32.PACK_AB R16, R29, R28 ;  /* 0x0000001c1d10723e */ /* 0x000fca00000010ff */
[----:B------:R2:W-:Y:S01]  /*3610*/  STS.128 [R73], R16 ;  /* 0x0000001049007388 */ /* 0x0005e20000000c00 */
[----:B------:R3:W-:Y:S06]  /*3620*/  MEMBAR.ALL.CTA ;  /* 0x0000000000007992 */ /* 0x0007ec0000008000 */
[----:B---3--:R-:W3:Y:S02]  /*3630*/  FENCE.VIEW.ASYNC.S ;  /* 0x00000000000073c6 */ /* 0x008ee40000000000 */
[----:B---3--:R-:W-:Y:S06]  /*3640*/  BAR.SYNC.DEFER_BLOCKING 0x2, 0x80 ;  /* 0x0082000000007b1d */ /* 0x008fec0000010000 */
[----:B------:R-:W-:Y:S05]  /*3650*/  @P2 BRA `(.L_x_54) ;  /* 0x0000000000442947 */ /* 0x000fea0003800000 */
[----:B-1----:R-:W-:Y:S01]  /*3660*/  UIADD3 UR12, UP0, UPT, UR10, 0x240, URZ ;  /* 0x000002400a0c7890 */ /* 0x002fe2000ff1e0ff */
[----:B------:R-:W-:Y:S01]  /*3670*/  PLOP3.LUT P0, PT, PT, PT, PT, 0x80, 0x8 ;  /* 0x000000000008781c */ /* 0x000fe20003f0f070 */
[----:B------:R-:W-:Y:S01]  /*3680*/  IMAD R75, R53, 0x80, R75 ;  /* 0x00000080354b7824 */ /* 0x000fe200078e024b */
[----:B--2---:R-:W-:Y:S01]  /*3690*/  IADD3 R4, PT, PT, R3, 0x400, RZ ;  /* 0x0000040003047810 */ /* 0x004fe20007ffe0ff */
[----:B------:R-:W-:-:S12]  /*36a0*/  UIADD3.X UR13, UPT, UPT, URZ, UR11, URZ, UP0, !UPT ;  /* 0x0000000bff0d7290 */ /* 0x000fd800087fe4ff */
.L_x_55:
[----:B------:R-:W-:Y:S02]  /*36b0*/  PLOP3.LUT P1, PT, P1, P0, PT, 0xf2, 0x2f ;  /* 0x00000000002f781c */ /* 0x000fe40000f21e72 */
[----:B------:R-:W-:-:S08]  /*36c0*/  @P0 R2UR P1, UR6, R65 ;  /* 0x00000000410602ca */ /* 0x000fd00000020000 */
[----:B------:R-:W-:Y:S02]  /*36d0*/  PLOP3.LUT P1, PT, P1, P0, PT, 0xf2, 0x2f ;  /* 0x00000000002f781c */ /* 0x000fe40000f21e72 */
[----:B------:R-:W-:-:S08]  /*36e0*/  @P0 R2UR.OR P1, UR5, R75 ;  /* 0x000000004b0502ca */ /* 0x000fd00000120000 */
[----:B------:R-:W-:Y:S02]  /*36f0*/  PLOP3.LUT P1, PT, P1, P0, PT, 0xf2, 0x2f ;  /* 0x00000000002f781c */ /* 0x000fe40000f21e72 */
[----:B------:R-:W-:-:S08]  /*3700*/  @P0 R2UR.OR P1, UR4, R4 ;  /* 0x00000000040402ca */ /* 0x000fd00000120000 */
[----:B------:R-:W-:Y:S02]  /*3710*/  @P0 PLOP3.LUT P0, PT, P1, PT, PT, 0x80, 0x8 ;  /* 0x000000000008081c */ /* 0x000fe40000f0f070 */
[----:B------:R-:W-:-:S03]  /*3720*/  PLOP3.LUT P1, PT, PT, PT, PT, 0x80, 0x8 ;  /* 0x000000000008781c */ /* 0x000fc60003f2f070 */
[----:B------:R1:W-:Y:S08]  /*3730*/  UTMASTG.2D [UR4], [UR12], desc[URZ] ;  /* 0x0000ff040c0073b5 */ /* 0x0003f00008009000 */
[----:B-1----:R-:W-:Y:S05]  /*3740*/  @P0 BRA.U.ANY `(.L_x_55) ;  /* 0xfffffffd00d80947 */ /* 0x002fea000393ffff */
[----:B------:R0:W-:Y:S01]  /*3750*/  UTMACMDFLUSH ;  /* 0x00000000000079b7 */ /* 0x0001e20000000000 */
[----:B------:R-:W-:-:S04]  /*3760*/  DEPBAR.LE SB0, 0x0 ;  /* 0x000080000000791a */ /* 0x000fc80000000000 */
.L_x_54:
[----:B-1----:R-:W-:Y:S05]  /*3770*/  BSYNC.RECONVERGENT B0 ;  /* 0x0000000000007941 */ /* 0x002fea0003800200 */
.L_x_53:
[----:B------:R-:W-:Y:S01]  /*3780*/  FMUL R116, R112, -1.4426950216293334961 ;  /* 0xbfb8aa3b70747820 */ /* 0x000fe20000400000 */
[----:B--2---:R-:W-:Y:S01]  /*3790*/  FMUL R20, R47, -1.4426950216293334961 ;  /* 0xbfb8aa3b2f147820 */ /* 0x004fe20000400000 */
[----:B------:R-:W-:Y:S01]  /*37a0*/  FMUL R117, R111, -1.4426950216293334961 ;  /* 0xbfb8aa3b6f757820 */ /* 0x000fe20000400000 */
[----:B------:R-:W-:Y:S01]  /*37b0*/  FMUL R14, R25, -1.4426950216293334961 ;  /* 0xbfb8aa3b190e7820 */ /* 0x000fe20000400000 */
[----:B------:R-:W-:Y:S01]  /*37c0*/  FMUL R123, R105, -1.4426950216293334961 ;  /* 0xbfb8aa3b697b7820 */ /* 0x000fe20000400000 */
[----:B------:R-:W-:Y:S01]  /*37d0*/  FMUL R121, R107, -1.4426950216293334961 ;  /* 0xbfb8aa3b6b797820 */ /* 0x000fe20000400000 */
[----:B------:R-:W1:Y:S01]  /*37e0*/  MUFU.EX2 R116, R116 ;  /* 0x0000007400747308 */ /* 0x000e620000000800 */
[----:B------:R-:W-:Y:S01]  /*37f0*/  FMUL R120, R108, -1.4426950216293334961 ;  /* 0xbfb8aa3b6c787820 */ /* 0x000fe20000400000 */
[----:B------:R-:W-:Y:S01]  /*3800*/  FMUL R119, R109, -1.4426950216293334961 ;  /* 0xbfb8aa3b6d777820 */ /* 0x000fe20000400000 */
[----:B------:R-:W-:Y:S01]  /*3810*/  FMUL R12, R27, -1.4426950216293334961 ;  /* 0xbfb8aa3b1b0c7820 */ /* 0x000fe20000400000 */
[----:B------:R-:W-:Y:S01]  /*3820*/  FMUL R10, R31, -1.4426950216293334961 ;  /* 0xbfb8aa3b1f0a7820 */ /* 0x000fe20000400000 */
[----:B------:R-:W-:Y:S01]  /*3830*/  FMUL R118, R110, -1.4426950216293334961 ;  /* 0xbfb8aa3b6e767820 */ /* 0x000fe20000400000 */
[----:B------:R-:W-:Y:S01]  /*3840*/  FMUL R8, R29, -1.4426950216293334961 ;  /* 0xbfb8aa3b1d087820 */ /* 0x000fe20000400000 */
[----:B------:R-:W-:Y:S01]  /*3850*/  FMUL R6, R33, -1.4426950216293334961 ;  /* 0xbfb8aa3b21067820 */ /* 0x000fe20000400000 */
[----:B------:R-:W2:Y:S01]  /*3860*/  MUFU.EX2 R20, R20 ;  /* 0x0000001400147308 */ /* 0x000ea20000000800 */
[----:B------:R-:W-:Y:S01]  /*3870*/  FMUL R122, R106, -1.4426950216293334961 ;  /* 0xbfb8aa3b6a7a7820 */ /* 0x000fe20000400000 */
[----:B------:R-:W-:Y:S01]  /*3880*/  FMUL R4, R35, -1.4426950216293334961 ;  /* 0xbfb8aa3b23047820 */ /* 0x000fe20000400000 */
[----:B------:R-:W-:Y:S01]  /*3890*/  FMUL R22, R45, -1.4426950216293334961 ;  /* 0xbfb8aa3b2d167820 */ /* 0x000fe20000400000 */
[----:B------:R-:W-:Y:S01]  /*38a0*/  FMUL R75, R39, -1.4426950216293334961 ;  /* 0xbfb8aa3b274b7820 */ /* 0x000fe20000400000 */
[----:B------:R-:W-:Y:S01]  /*38b0*/  FMUL R9, R30, -1.4426950216293334961 ;  /* 0xbfb8aa3b1e097820 */ /* 0x000fe20000400000 */
[----:B------:R-:W-:Y:S01]  /*38c0*/  FMUL R15, R24, -1.4426950216293334961 ;  /* 0xbfb8aa3b180f7820 */ /* 0x000fe20000400000 */
[----:B------:R-:W-:Y:S01]  /*38d0*/  FMUL R13, R26, -1.4426950216293334961 ;  /* 0xbfb8aa3b1a0d7820 */ /* 0x000fe20000400000 */
[----:B------:R-:W3:Y:S01]  /*38e0*/  MUFU.EX2 R117, R117 ;  /* 0x0000007500757308 */ /* 0x000ee20000000800 */
[----:B------:R-:W-:Y:S01]  /*38f0*/  FMUL R11, R28, -1.4426950216293334961 ;  /* 0xbfb8aa3b1c0b7820 */ /* 0x000fe20000400000 */
[----:B------:R-:W-:Y:S01]  /*3900*/  FMUL R23, R44, -1.4426950216293334961 ;  /* 0xbfb8aa3b2c177820 */ /* 0x000fe20000400000 */
[----:B------:R-:W-:Y:S01]  /*3910*/  FMUL R7, R32, -1.4426950216293334961 ;  /* 0xbfb8aa3b20077820 */ /* 0x000fe20000400000 */
[----:B------:R-:W-:Y:S01]  /*3920*/  FMUL R5, R34, -1.4426950216293334961 ;  /* 0xbfb8aa3b22057820 */ /* 0x000fe20000400000 */
[----:B------:R-:W-:Y:S01]  /*3930*/  FMUL R21, R46, -1.4426950216293334961 ;  /* 0xbfb8aa3b2e157820 */ /* 0x000fe20000400000 */
[----:B------:R-:W-:Y:S01]  /*3940*/  FMUL R17, R50, -1.4426950216293334961 ;  /* 0xbfb8aa3b32117820 */ /* 0x000fe20000400000 */
[----:B------:R-:W-:Y:S01]  /*3950*/  FMUL R16, R51, -1.4426950216293334961 ;  /* 0xbfb8aa3b33107820 */ /* 0x000fe20000400000 */
[----:B------:R-:W-:Y:S01]  /*3960*/  MUFU.EX2 R14, R14 ;  /* 0x0000000e000e7308 */ /* 0x000fe20000000800 */
[----:B------:R-:W-:Y:S01]  /*3970*/  FMUL R115, R36, -1.4426950216293334961 ;  /* 0xbfb8aa3b24737820 */ /* 0x000fe20000400000 */
[----:B------:R-:W-:Y:S01]  /*3980*/  FMUL R113, R38, -1.4426950216293334961 ;  /* 0xbfb8aa3b26717820 */ /* 0x000fe20000400000 */
[----:B------:R-:W-:Y:S01]  /*3990*/  FMUL R19, R48, -1.4426950216293334961 ;  /* 0xbfb8aa3b30137820 */ /* 0x000fe20000400000 */
[----:B------:R-:W-:Y:S01]  /*39a0*/  FMUL R114, R37, -1.4426950216293334961 ;  /* 0xbfb8aa3b25727820 */ /* 0x000fe20000400000 */
[----:B------:R-:W-:Y:S01]  /*39b0*/  FMUL R18, R49, -1.4426950216293334961 ;  /* 0xbfb8aa3b31127820 */ /* 0x000fe20000400000 */
[----:B-1----:R-:W-:Y:S01]  /*39c0*/  FADD R116, R116, 1 ;  /* 0x3f80000074747421 */ /* 0x002fe20000000000 */
[----:B--2---:R-:W-:Y:S01]  /*39d0*/  FADD R20, R20, 1 ;  /* 0x3f80000014147421 */ /* 0x004fe20000000000 */
[----:B------:R-:W1:Y:S01]  /*39e0*/  MUFU.EX2 R123, R123 ;  /* 0x0000007b007b7308 */ /* 0x000e620000000800 */
[----:B---3--:R-:W-:Y:S01]  /*39f0*/  FADD R124, R117, 1 ;  /* 0x3f800000757c7421 */ /* 0x008fe20000000000 */
[----:B------:R-:W-:Y:S01]  /*3a00*/  BAR.SYNC.DEFER_BLOCKING 0x2, 0x80 ;  /* 0x0082000000007b1d */ /* 0x000fe20000010000 */
[----:B------:R-:W-:-:S02]  /*3a10*/  LEA R125, R58, R3, 0x6 ;  /* 0x000000033a7d7211 */ /* 0x000fc400078e30ff */
[----:B------:R-:W-:Y:S02]  /*3a20*/  ISETP.NE.AND P2, PT, R63, RZ, PT ;  /* 0x000000ff3f00720c */ /* 0x000fe40003f45270 */
[C---:B------:R-:W-:Y:S01]  /*3a30*/  IADD3 R127, PT, PT, R125.reuse, 0x4410, RZ ;  /* 0x000044107d7f7810 */ /* 0x040fe20007ffe0ff */
[----:B------:R-:W2:Y:S01]  /*3a40*/  MUFU.EX2 R121, R121 ;  /* 0x0000007900797308 */ /* 0x000ea20000000800 */
[----:B------:R-:W-:-:S07]  /*3a50*/  IADD3 R132, PT, PT, R125, 0x4420, RZ ;  /* 0x000044207d847810 */ /* 0x000fce0007ffe0ff */
[----:B------:R-:W3:Y:S01]  /*3a60*/  MUFU.EX2 R120, R120 ;  /* 0x0000007800787308 */ /* 0x000ee20000000800 */
[----:B-1----:R-:W-:-:S07]  /*3a70*/  FADD R130, R123, 1 ;  /* 0x3f8000007b827421 */ /* 0x002fce0000000000 */
[----:B------:R-:W1:Y:S01]  /*3a80*/  MUFU.EX2 R119, R119 ;  /* 0x0000007700777308 */ /* 0x000e620000000800 */
[----:B--2---:R-:W-:-:S07]  /*3a90*/  FADD R128, R121, 1 ;  /* 0x3f80000079807421 */ /* 0x004fce0000000000 */
[----:B------:R-:W-:Y:S01]  /*3aa0*/  MUFU.EX2 R12, R12 ;  /* 0x0000000c000c7308 */ /* 0x000fe20000000800 */
[----:B---3--:R-:W-:-:S07]  /*3ab0*/  FADD R120, R120, 1 ;  /* 0x3f80000078787421 */ /* 0x008fce0000000000 */
[----:B------:R-:W2:Y:S01]  /*3ac0*/  MUFU.EX2 R10, R10 ;  /* 0x0000000a000a7308 */ /* 0x000ea20000000800 */
[----:B-1----:R-:W-:-:S07]  /*3ad0*/  FADD R126, R119, 1 ;  /* 0x3f800000777e7421 */ /* 0x002fce0000000000 */
[----:B------:R-:W1:Y:S08]  /*3ae0*/  MUFU.EX2 R118, R118 ;  /* 0x0000007600767308 */ /* 0x000e700000000800 */
[----:B------:R-:W-:Y:S01]  /*3af0*/  MUFU.EX2 R8, R8 ;  /* 0x0000000800087308 */ /* 0x000fe20000000800 */
[----:B--2---:R-:W-:-:S07]  /*3b00*/  FADD R10, R10, 1 ;  /* 0x3f8000000a0a7421 */ /* 0x004fce0000000000 */
[----:B------:R-:W2:Y:S01]  /*3b10*/  MUFU.EX2 R6, R6 ;  /* 0x0000000600067308 */ /* 0x000ea20000000800 */
[----:B-1----:R-:W-:-:S07]  /*3b20*/  FADD R118, R118, 1 ;  /* 0x3f80000076767421 */ /* 0x002fce0000000000 */
[----:B------:R-:W1:Y:S08]  /*3b30*/  MUFU.EX2 R122, R122 ;  /* 0x0000007a007a7308 */ /* 0x000e700000000800 */
[----:B------:R-:W3:Y:S01]  /*3b40*/  MUFU.EX2 R4, R4 ;  /* 0x0000000400047308 */ /* 0x000ee20000000800 */
[----:B--2---:R-:W-:-:S07]  /*3b50*/  FADD R6, R6, 1 ;  /* 0x3f80000006067421 */ /* 0x004fce0000000000 */
[----:B------:R-:W2:Y:S01]  /*3b60*/  MUFU.EX2 R22, R22 ;  /* 0x0000001600167308 */ /* 0x000ea20000000800 */
[----:B-1----:R-:W-:-:S07]  /*3b70*/  FADD R122, R122, 1 ;  /* 0x3f8000007a7a7421 */ /* 0x002fce0000000000 */
[----:B------:R-:W-:Y:S01]  /*3b80*/  MUFU.EX2 R75, R75 ;  /* 0x0000004b004b7308 */ /* 0x000fe20000000800 */
[----:B---3--:R-:W-:-:S07]  /*3b90*/  FADD R4, R4, 1 ;  /* 0x3f80000004047421 */ /* 0x008fce0000000000 */
[----:B------:R-:W1:Y:S01]  /*3ba0*/  MUFU.EX2 R9, R9 ;  /* 0x0000000900097308 */ /* 0x000e620000000800 */
[----:B--2---:R-:W-:-:S07]  /*3bb0*/  FADD R22, R22, 1 ;  /* 0x3f80000016167421 */ /* 0x004fce0000000000 */
[----:B------:R-:W2:Y:S08]  /*3bc0*/  MUFU.EX2 R15, R15 ;  /* 0x0000000f000f7308 */ /* 0x000eb00000000800 */
        /* <DEDUP_REMOVED lines=22> */
[----:B------:R-:W2:Y:S08]  /*3d30*/  MUFU.RCP R117, R116 ;  /* 0x0000007400757308 */ /* 0x000eb00000001000 */
[----:B------:R-:W3:Y:S01]  /*3d40*/  MUFU.EX2 R18, R18 ;  /* 0x0000001200127308 */ /* 0x000ee20000000800 */
[----:B-1----:R-:W-:-:S07]  /*3d50*/  FADD R114, R114, 1 ;  /* 0x3f80000072727421 */ /* 0x002fce0000000000 */
[----:B------:R1:W4:Y:S01]  /*3d60*/  MUFU.RCP R116, R20 ;  /* 0x0000001400747308 */ /* 0x0003220000001000 */
[----:B--2---:R-:W-:-:S04]  /*3d70*/  FMUL R117, R112, R117 ;  /* 0x0000007570757220 */ /* 0x004fc80000400000 */
[----:B------:R-:W-:-:S03]  /*3d80*/  FMUL R84, R84, R117 ;  /* 0x0000007554547220 */ /* 0x000fc60000400000 */
[----:B------:R2:W5:Y:S01]  /*3d90*/  MUFU.RCP R121, R120 ;  /* 0x0000007800797308 */ /* 0x0005620000001000 */
[----:B---3--:R-:W-:-:S07]  /*3da0*/  FADD R18, R18, 1 ;  /* 0x3f80000012127421 */ /* 0x008fce0000000000 */
[----:B------:R-:W3:Y:S01]  /*3db0*/  MUFU.RCP R130, R130 ;  /* 0x0000008200827308 */ /* 0x000ee20000001000 */
[----:B-1----:R-:W-:Y:S01]  /*3dc0*/  FADD R20, R14, 1 ;  /* 0x3f8000000e147421 */ /* 0x002fe20000000000 */
[----:B------:R-:W-:Y:S01]  /*3dd0*/  FADD R14, R12, 1 ;  /* 0x3f8000000c0e7421 */ /* 0x000fe20000000000 */
[----:B------:R-:W-:Y:S01]  /*3de0*/  FADD R12, R8, 1 ;  /* 0x3f800000080c7421 */ /* 0x000fe20000000000 */
[----:B----4-:R-:W-:-:S04]  /*3df0*/  FMUL R47, R47, R116 ;  /* 0x000000742f2f7220 */ /* 0x010fc80000400000 */
[----:B------:R-:W1:Y:S01]  /*3e00*/  MUFU.RCP R123, R122 ;  /* 0x0000007a007b7308 */ /* 0x000e620000001000 */
[----:B--2---:R-:W-:Y:S01]  /*3e10*/  FADD R120, R75, 1 ;  /* 0x3f8000004b787421 */ /* 0x004fe20000000000 */
[----:B------:R-:W-:Y:S01]  /*3e20*/  FADD R75, R23, 1 ;  /* 0x3f800000174b7421 */ /* 0x000fe20000000000 */
[----:B------:R-:W-:Y:S01]  /*3e30*/  FADD R23, R21, 1 ;  /* 0x3f80000015177421 */ /* 0x000fe20000000000 */
[----:B------:R-:W-:Y:S01]  /*3e40*/  FADD R21, R19, 1 ;  /* 0x3f80000013157421 */ /* 0x000fe20000000000 */
[----:B-----5:R-:W-:Y:S01]  /*3e50*/  FMUL R121, R108, R121 ;  /* 0x000000796c797220 */ /* 0x020fe20000400000 */
[----:B------:R-:W-:Y:S02]  /*3e60*/  FMUL R92, R92, R47 ;  /* 0x0000002f5c5c7220 */ /* 0x000fe40000400000 */
[----:B------:R-:W2:Y:S01]  /*3e70*/  MUFU.RCP R128, R128 ;  /* 0x0000008000807308 */ /* 0x000ea20000001000 */
[----:B---3--:R-:W-:Y:S01]  /*3e80*/  FMUL R130, R105, R130 ;  /* 0x0000008269827220 */ /* 0x008fe20000400000 */
[----:B------:R-:W-:Y:S01]  /*3e90*/  FMUL R80, R80, R121 ;  /* 0x0000007950507220 */ /* 0x000fe20000400000 */
[----:B------:R-:W-:-:S02]  /*3ea0*/  FMUL R92, R55, R92 ;  /* 0x0000005c375c7220 */ /* 0x000fc40000400000 */
[----:B------:R-:W-:-:S03]  /*3eb0*/  FMUL R130, R77, R130 ;  /* 0x000000824d827220 */ /* 0x000fc60000400000 */
[----:B------:R-:W3:Y:S01]  /*3ec0*/  MUFU.RCP R126, R126 ;  /* 0x0000007e007e7308 */ /* 0x000ee20000001000 */
[----:B-1----:R-:W-:Y:S01]  /*3ed0*/  FMUL R123, R106, R123 ;  /* 0x0000007b6a7b7220 */ /* 0x002fe20000400000 */
[----:B------:R-:W-:-:S03]  /*3ee0*/  FMUL R130, R55, R130 ;  /* 0x0000008237827220 */ /* 0x000fc60000400000 */
[----:B------:R-:W-:-:S03]  /*3ef0*/  FMUL R78, R78, R123 ;  /* 0x0000007b4e4e7220 */ /* 0x000fc60000400000 */
[----:B------:R-:W1:Y:S01]  /*3f00*/  MUFU.RCP R119, R118 ;  /* 0x0000007600777308 */ /* 0x000e620000001000 */
[----:B--2---:R-:W-:-:S04]  /*3f10*/  FMUL R128, R107, R128 ;  /* 0x000000806b807220 */ /* 0x004fc80000400000 */
[----:B------:R-:W-:-:S03]  /*3f20*/  FMUL R128, R79, R128 ;  /* 0x000000804f807220 */ /* 0x000fc60000400000 */
[----:B------:R-:W2:Y:S01]  /*3f30*/  MUFU.RCP R124, R124 ;  /* 0x0000007c007c7308 */ /* 0x000ea20000001000 */
[----:B---3--:R-:W-:Y:S01]  /*3f40*/  FMUL R126, R109, R126 ;  /* 0x0000007e6d7e7220 */ /* 0x008fe20000400000 */
[----:B------:R-:W-:-:S03]  /*3f50*/  FMUL R128, R55, R128 ;  /* 0x0000008037807220 */ /* 0x000fc60000400000 */
        /* <DEDUP_REMOVED lines=13> */
[----:B-1----:R-:W-:-:S04]  /*4030*/  FMUL R45, R45, R118 ;  /* 0x000000762d2d7220 */ /* 0x002fc80000400000 */
[----:B------:R-:W-:-:S03]  /*4040*/  FMUL R90, R90, R45 ;  /* 0x0000002d5a5a7220 */ /* 0x000fc60000400000 */
[----:B------:R-:W1:Y:S01]  /*4050*/  MUFU.RCP R4, R4 ;  /* 0x0000000400047308 */ /* 0x000e620000001000 */
[----:B--2---:R-:W-:Y:S01]  /*4060*/  FMUL R29, R29, R12 ;  /* 0x0000000c1d1d7220 */ /* 0x004fe20000400000 */
[----:B------:R-:W-:-:S03]  /*4070*/  FMUL R90, R55, R90 ;  /* 0x0000005a375a7220 */ /* 0x000fc60000400000 */
[----:B------:R-:W-:-:S03]  /*4080*/  FMUL R102, R102, R29 ;  /* 0x0000001d66667220 */ /* 0x000fc60000400000 */
[----:B------:R-:W2:Y:S01]  /*4090*/  MUFU.RCP R20, R20 ;  /* 0x0000001400147308 */ /* 0x000ea20000001000 */
[----:B---3--:R-:W-:-:S04]  /*40a0*/  FMUL R10, R33, R6 ;  /* 0x00000006210a7220 */ /* 0x008fc80000400000 */
[----:B------:R-:W-:-:S03]  /*40b0*/  FMUL R10, R41, R10 ;  /* 0x0000000a290a7220 */ /* 0x000fc60000400000 */
[----:B------:R-:W3:Y:S01]  /*40c0*/  MUFU.RCP R120, R120 ;  /* 0x0000007800787308 */ /* 0x000ee20000001000 */
[----:B-1----:R-:W-:-:S04]  /*40d0*/  FMUL R12, R35, R4 ;  /* 0x00000004230c7220 */ /* 0x002fc80000400000 */
[----:B------:R-:W-:-:S03]  /*40e0*/  FMUL R12, R43, R12 ;  /* 0x0000000c2b0c7220 */ /* 0x000fc60000400000 */
[----:B------:R-:W1:Y:S01]  /*40f0*/  MUFU.RCP R14, R14 ;  /* 0x0000000e000e7308 */ /* 0x000e620000001000 */
[----:B--2---:R-:W-:-:S04]  /*4100*/  FMUL R25, R25, R20 ;  /* 0x0000001419197220 */ /* 0x004fc80000400000 */
[----:B------:R-:W-:Y:S01]  /*4110*/  FMUL R98, R98, R25 ;  /* 0x0000001962627220 */ /* 0x000fe20000400000 */
[----:B------:R-:W-:Y:S02]  /*4120*/  FMUL R25, R55, R10 ;  /* 0x0000000a37197220 */ /* 0x000fe40000400000 */
[----:B------:R-:W2:Y:S01]  /*4130*/  MUFU.RCP R9, R9 ;  /* 0x0000000900097308 */ /* 0x000ea20000001000 */
[----:B---3--:R-:W-:Y:S01]  /*4140*/  FMUL R39, R39, R120 ;  /* 0x0000007827277220 */ /* 0x008fe20000400000 */
[----:B------:R-:W-:-:S03]  /*4150*/  FMUL R10, R55, R98 ;  /* 0x00000062370a7220 */ /* 0x000fc60000400000 */
[----:B------:R-:W-:-:S03]  /*4160*/  FMUL R88, R88, R39 ;  /* 0x0000002758587220 */ /* 0x000fc60000400000 */
[----:B------:R3:W4:Y:S01]  /*4170*/  MUFU.RCP R19, R17 ;  /* 0x0000001100137308 */ /* 0x0007220000001000 */
[----:B-1----:R-:W-:Y:S01]  /*4180*/  FMUL R27, R27, R14 ;  /* 0x0000000e1b1b7220 */ /* 0x002fe20000400000 */
[----:B------:R-:W-:-:S03]  /*4190*/  FMUL R88, R55, R88 ;  /* 0x0000005837587220 */ /* 0x000fc60000400000 */
[----:B------:R-:W-:-:S03]  /*41a0*/  FMUL R100, R100, R27 ;  /* 0x0000001b64647220 */ /* 0x000fc60000400000 */
[----:B------:R-:W1:Y:S01]  /*41b0*/  MUFU.RCP R15, R15 ;  /* 0x0000000f000f7308 */ /* 0x000e620000001000 */
[----:B--2---:R-:W-:Y:S01]  /*41c0*/  FMUL R30, R30, R9 ;  /* 0x000000091e1e7220 */ /* 0x004fe20000400000 */
[----:B------:R-:W-:-:S03]  /*41d0*/  FMUL R100, R55, R100 ;  /* 0x0000006437647220 */ /* 0x000fc60000400000 */
[----:B------:R-:W-:-:S03]  /*41e0*/  FMUL R30, R103, R30 ;  /* 0x0000001e671e7220 */ /* 0x000fc60000400000 */
[----:B------:R-:W2:Y:S01]  /*41f0*/  MUFU.RCP R13, R13 ;  /* 0x0000000d000d7308 */ /* 0x000ea20000001000 */
[----:B---3--:R-:W-:Y:S01]  /*4200*/  IADD3 R17, PT, PT, R125, 0x4400, RZ ;  /* 0x000044007d117810 */ /* 0x008fe20007ffe0ff */
[----:B----4-:R-:W-:Y:S01]  /*4210*/  FMUL R50, R50, R19 ;  /* 0x0000001332327220 */ /* 0x010fe20000400000 */
[C---:B------:R-:W-:Y:S01]  /*4220*/  FMUL R19, R55.reuse, R78 ;  /* 0x0000004e37137220 */ /* 0x040fe20000400000 */
[----:B------:R-:W-:Y:S01]  /*4230*/  FMUL R30, R55, R30 ;  /* 0x0000001e371e7220 */ /* 0x000fe20000400000 */
[----:B------:R-:W-:Y:S01]  /*4240*/  SHF.R.U32.HI R8, RZ, 0x3, R17 ;  /* 0x00000003ff087819 */ /* 0x000fe20000011611 */
[----:B------:R-:W-:Y:S01]  /*4250*/  FMUL R50, R95, R50 ;  /* 0x000000325f327220 */ /* 0x000fe20000400000 */
[----:B------:R-:W-:Y:S01]  /*4260*/  IADD3 R125, PT, PT, R125, 0x4430, RZ ;  /* 0x000044307d7d7810 */ /* 0x000fe20007ffe0ff */
[----:B------:R-:W3:Y:S01]  /*4270*/  MUFU.RCP R11, R11 ;  /* 0x0000000b000b7308 */ /* 0x000ee20000001000 */
[----:B-1----:R-:W-:Y:S01]  /*4280*/  FMUL R24, R24, R15 ;  /* 0x0000000f18187220 */ /* 0x002fe20000400000 */
[----:B------:R-:W-:Y:S01]  /*4290*/  FMUL R15, R55, R80 ;  /* 0x00000050370f7220 */ /* 0x000fe20000400000 */
[----:B------:R-:W-:Y:S01]  /*42a0*/  LOP3.LUT R8, R17, 0x30, R8, 0x78, !PT ;  /* 0x0000003011087812 */ /* 0x000fe200078e7808 */
[----:B------:R-:W-:Y:S01]  /*42b0*/  FMUL R31, R55, R50 ;  /* 0x00000032371f7220 */ /* 0x000fe20000400000 */
[----:B------:R-:W-:Y:S01]  /*42c0*/  F2FP.BF16.F32.PACK_AB R4, R19, R130 ;  /* 0x000000821304723e */ /* 0x000fe200000010ff */
[----:B------:R-:W-:Y:S01]  /*42d0*/  FMUL R24, R97, R24 ;  /* 0x0000001861187220 */ /* 0x000fe20000400000 */
[----:B------:R-:W-:Y:S01]  /*42e0*/  SHF.R.U32.HI R17, RZ, 0x3, R132 ;  /* 0x00000003ff117819 */ /* 0x000fe20000011684 */
[----:B------:R-:W1:Y:S01]  /*42f0*/  MUFU.RCP R7, R7 ;  /* 0x0000000700077308 */ /* 0x000e620000001000 */
[----:B--2---:R-:W-:Y:S01]  /*4300*/  FMUL R26, R26, R13 ;  /* 0x0000000d1a1a7220 */ /* 0x004fe20000400000 */
[----:B------:R-:W-:Y:S01]  /*4310*/  FMUL R13, R55, R82 ;  /* 0x00000052370d7220 */ /* 0x000fe20000400000 */
[----:B------:R-:W-:-:S02]  /*4320*/  LOP3.LUT R17, R132, 0x30, R17, 0x78, !PT ;  /* 0x0000003084117812 */ /* 0x000fc400078e7811 */
[----:B------:R-:W-:Y:S02]  /*4330*/  FMUL R26, R99, R26 ;  /* 0x0000001a631a7220 */ /* 0x000fe40000400000 */
[----:B------:R-:W-:Y:S01]  /*4340*/  F2FP.BF16.F32.PACK_AB R6, R13, R126 ;  /* 0x0000007e0d06723e */ /* 0x000fe200000010ff */
[----:B------:R-:W2:Y:S01]  /*4350*/  MUFU.RCP R5, R5 ;  /* 0x0000000500057308 */ /* 0x000ea20000001000 */
[----:B---3--:R-:W-:Y:S01]  /*4360*/  FMUL R28, R28, R11 ;  /* 0x0000000b1c1c7220 */ /* 0x008fe20000400000 */
[C---:B------:R-:W-:Y:S01]  /*4370*/  FMUL R11, R55.reuse, R84 ;  /* 0x00000054370b7220 */ /* 0x040fe20000400000 */
[----:B------:R-:W-:Y:S02]  /*4380*/  FMUL R35, R55, R26 ;  /* 0x0000001a37237220 */ /* 0x000fe40000400000 */
[----:B------:R-:W-:-:S03]  /*4390*/  FMUL R28, R101, R28 ;  /* 0x0000001c651c7220 */ /* 0x000fc60000400000 */
[----:B------:R-:W3:Y:S01]  /*43a0*/  MUFU.RCP R23, R23 ;  /* 0x0000001700177308 */ /* 0x000ee20000001000 */
[----:B-1----:R-:W-:Y:S01]  /*43b0*/  FMUL R7, R32, R7 ;  /* 0x0000000720077220 */ /* 0x002fe20000400000 */
[----:B------:R-:W-:-:S03]  /*43c0*/  FMUL R33, R55, R28 ;  /* 0x0000001c37217220 */ /* 0x000fc60000400000 */
[----:B------:R-:W-:Y:S01]  /*43d0*/  FMUL R40, R40, R7 ;  /* 0x0000000728287220 */ /* 0x000fe20000400000 */
[----:B------:R-:W-:Y:S02]  /*43e0*/  F2FP.BF16.F32.PACK_AB R7, R11, R124 ;  /* 0x0000007c0b07723e */ /* 0x000fe400000010ff */
[----:B------:R-:W1:Y:S01]  /*43f0*/  MUFU.RCP R22, R16 ;  /* 0x0000001000167308 */ /* 0x000e620000001000 */
[----:B--2---:R-:W-:Y:S01]  /*4400*/  FMUL R9, R34, R5 ;  /* 0x0000000522097220 */ /* 0x004fe20000400000 */
[----:B------:R-:W-:Y:S01]  /*4410*/  F2FP.BF16.F32.PACK_AB R5, R15, R128 ;  /* 0x000000800f05723e */ /* 0x000fe200000010ff */
[C---:B------:R-:W-:Y:S02]  /*4420*/  FMUL R40, R55.reuse, R40 ;  /* 0x0000002837287220 */ /* 0x040fe40000400000 */
[----:B------:R-:W-:Y:S01]  /*4430*/  FMUL R42, R42, R9 ;  /* 0x000000092a2a7220 */ /* 0x000fe20000400000 */
[C---:B------:R-:W-:Y:S01]  /*4440*/  FMUL R9, R55.reuse, R104 ;  /* 0x0000006837097220 */ /* 0x040fe20000400000 */
[----:B------:R2:W-:Y:S01]  /*4450*/  STS.128 [R8], R4 ;  /* 0x0000000408007388 */ /* 0x0005e20000000c00 */
[----:B------:R-:W4:Y:S01]  /*4460*/  MUFU.RCP R75, R75 ;  /* 0x0000004b004b7308 */ /* 0x000f220000001000 */
[----:B---3--:R-:W-:Y:S01]  /*4470*/  FMUL R46, R46, R23 ;  /* 0x000000172e2e7220 */ /* 0x008fe20000400000 */
[C---:B------:R-:W-:Y:S01]  /*4480*/  FMUL R23, R55.reuse, R12 ;  /* 0x0000000c37177220 */ /* 0x040fe20000400000 */
[C---:B------:R-:W-:Y:S01]  /*4490*/  FMUL R42, R55.reuse, R42 ;  /* 0x0000002a372a7220 */ /* 0x040fe20000400000 */
[----:B------:R-:W-:Y:S01]  /*44a0*/  FMUL R12, R55, R102 ;  /* 0x00000066370c7220 */ /* 0x000fe20000400000 */
[----:B------:R-:W-:Y:S01]  /*44b0*/  FMUL R46, R91, R46 ;  /* 0x0000002e5b2e7220 */ /* 0x000fe20000400000 */
[----:B------:R-:W-:-:S02]  /*44c0*/  F2FP.BF16.F32.PACK_AB R14, R25, R40 ;  /* 0x00000028190e723e */ /* 0x000fc400000010ff */
[----:B------:R-:W3:Y:S01]  /*44d0*/  MUFU.RCP R115, R115 ;  /* 0x0000007300737308 */ /* 0x000ee20000001000 */
[----:B-1----:R-:W-:Y:S01]  /*44e0*/  FMUL R51, R51, R22 ;  /* 0x0000001633337220 */ /* 0x002fe20000400000 */
[----:B------:R-:W-:Y:S02]  /*44f0*/  FMNMX.NAN R22, |R90|, |R25|, !PT ;  /* 0x400000195a167209 */ /* 0x000fe40007820200 */
[----:B------:R-:W-:Y:S01]  /*4500*/  FMNMX.NAN R20, |R92|, |R23|, !PT ;  /* 0x400000175c147209 */ /* 0x000fe20007820200 */
[----:B------:R-:W-:Y:S01]  /*4510*/  FMUL R96, R96, R51 ;  /* 0x0000003360607220 */ /* 0x000fe20000400000 */
[----:B------:R-:W-:Y:S02]  /*4520*/  FMNMX3.NAN R22, |R13|, |R10|, R22, !PT ;  /* 0x4000000a0d167276 */ /* 0x000fe40007820216 */
[----:B------:R-:W1:Y:S01]  /*4530*/  MUFU.RCP R122, R114 ;  /* 0x00000072007a7308 */ /* 0x000e620000001000 */
[----:B----4-:R-:W-:Y:S01]  /*4540*/  FMUL R44, R44, R75 ;  /* 0x0000004b2c2c7220 */ /* 0x010fe20000400000 */
[----:B------:R-:W-:Y:S01]  /*4550*/  FMUL R96, R55, R96 ;  /* 0x0000006037607220 */ /* 0x000fe20000400000 */
[----:B------:R-:W-:-:S02]  /*4560*/  FMNMX3.NAN R20, |R11|, |R100|, R20, !PT ;  /* 0x400000640b147276 */ /* 0x000fc40007820214 */
[----:B------:R-:W-:Y:S01]  /*4570*/  FMUL R44, R89, R44 ;  /* 0x0000002c592c7220 */ /* 0x000fe20000400000 */
[----:B------:R-:W-:Y:S02]  /*4580*/  F2FP.BF16.F32.PACK_AB R13, R9, R30 ;  /* 0x0000001e090d723e */ /* 0x000fe400000010ff */
[----:B------:R-:W4:Y:S01]  /*4590*/  MUFU.RCP R113, R113 ;  /* 0x0000007100717308 */ /* 0x000f220000001000 */
[----:B---3--:R-:W-:Y:S01]  /*45a0*/  FMUL R36, R36, R115 ;  /* 0x0000007324247220 */ /* 0x008fe20000400000 */
[----:B------:R-:W-:-:S03]  /*45b0*/  SHF.R.U32.HI R16, RZ, 0x3, R127 ;  /* 0x00000003ff107819 */ /* 0x000fc6000001167f */
[----:B------:R-:W-:Y:S01]  /*45c0*/  FMUL R36, R85, R36 ;  /* 0x0000002455247220 */ /* 0x000fe20000400000 */
[C---:B--2---:R-:W-:Y:S01]  /*45d0*/  FMUL R7, R55.reuse, R46 ;  /* 0x0000002e37077220 */ /* 0x044fe20000400000 */
[----:B------:R-:W-:Y:S01]  /*45e0*/  FMUL R5, R55, R44 ;  /* 0x0000002c37057220 */ /* 0x000fe20000400000 */
[----:B------:R-:W2:Y:S01]  /*45f0*/  MUFU.RCP R21, R21 ;  /* 0x0000001500157308 */ /* 0x000ea20000001000 */
[----:B-1----:R-:W-:Y:S01]  /*4600*/  FMUL R37, R37, R122 ;  /* 0x0000007a25257220 */ /* 0x002fe20000400000 */
[----:B------:R-:W-:Y:S01]  /*4610*/  FMUL R36, R55, R36 ;  /* 0x0000002437247220 */ /* 0x000fe20000400000 */
[----:B------:R-:W-:Y:S02]  /*4620*/  LOP3.LUT R16, R127, 0x30, R16, 0x78, !PT ;  /* 0x000000307f107812 */ /* 0x000fe400078e7810 */
[----:B------:R-:W-:Y:S01]  /*4630*/  FMUL R86, R86, R37 ;  /* 0x0000002556567220 */ /* 0x000fe20000400000 */
[----:B------:R-:W-:Y:S01]  /*4640*/  FMUL R37, R55, R24 ;  /* 0x0000001837257220 */ /* 0x000fe20000400000 */
[----:B------:R-:W-:Y:S01]  /*4650*/  FMNMX.NAN R25, |R5|, |R40|, !PT ;  /* 0x4000002805197209 */ /* 0x000fe20007820200 */
[----:B------:R-:W1:Y:S01]  /*4660*/  MUFU.RCP R114, R18 ;  /* 0x0000001200727308 */ /* 0x000e620000001000 */
[----:B----4-:R-:W-:Y:S01]  /*4670*/  FMUL R38, R38, R113 ;  /* 0x0000007126267220 */ /* 0x010fe20000400000 */
[----:B------:R-:W-:-:S02]  /*4680*/  F2FP.BF16.F32.PACK_AB R6, R90, R5 ;  /* 0x000000055a06723e */ /* 0x000fc400000010ff */
[-C--:B------:R-:W-:Y:S01]  /*4690*/  F2FP.BF16.F32.PACK_AB R10, R10, R37.reuse ;  /* 0x000000250a0a723e */ /* 0x080fe200000010ff */
[----:B------:R-:W-:Y:S01]  /*46a0*/  FMUL R38, R87, R38 ;  /* 0x0000002657267220 */ /* 0x000fe20000400000 */
[----:B------:R-:W-:Y:S01]  /*46b0*/  FMNMX3.NAN R25, |R126|, |R37|, R25, !PT ;  /* 0x400000257e197276 */ /* 0x000fe20007820219 */
[----:B--2---:R-:W-:Y:S01]  /*46c0*/  FMUL R48, R48, R21 ;  /* 0x0000001530307220 */ /* 0x004fe20000400000 */
[----:B------:R-:W-:Y:S01]  /*46d0*/  FMNMX.NAN R21, |R88|, |R9|, !PT ;  /* 0x4000000958157209 */ /* 0x000fe20007820200 */
[C---:B------:R-:W-:Y:S01]  /*46e0*/  FMUL R11, R55.reuse, R38 ;  /* 0x00000026370b7220 */ /* 0x040fe20000400000 */
[----:B------:R-:W-:Y:S01]  /*46f0*/  FMUL R9, R55, R86 ;  /* 0x0000005637097220 */ /* 0x000fe20000400000 */
[----:B------:R-:W-:Y:S01]  /*4700*/  FMUL R48, R93, R48 ;  /* 0x000000305d307220 */ /* 0x000fe20000400000 */
[----:B------:R-:W-:Y:S02]  /*4710*/  FMNMX3.NAN R21, |R15|, |R96|, R21, !PT ;  /* 0x400000600f157276 */ /* 0x000fe40007820215 */
[----:B------:R-:W-:Y:S01]  /*4720*/  F2FP.BF16.F32.PACK_AB R15, R23, R42 ;  /* 0x0000002a170f723e */ /* 0x000fe200000010ff */
[----:B-1----:R-:W-:Y:S01]  /*4730*/  FMUL R49, R49, R114 ;  /* 0x0000007231317220 */ /* 0x002fe20000400000 */
[----:B------:R-:W-:Y:S01]  /*4740*/  FMUL R29, R55, R48 ;  /* 0x00000030371d7220 */ /* 0x000fe20000400000 */
[----:B------:R-:W-:-:S02]  /*4750*/  SHF.R.U32.HI R18, RZ, 0x3, R125 ;  /* 0x00000003ff127819 */ /* 0x000fc4000001167d */
[----:B------:R-:W-:Y:S01]  /*4760*/  FMUL R94, R94, R49 ;  /* 0x000000315e5e7220 */ /* 0x000fe20000400000 */
[----:B------:R-:W-:Y:S02]  /*4770*/  FMNMX.NAN R23, |R7|, |R42|, !PT ;  /* 0x4000002a07177209 */ /* 0x000fe40007820200 */
[----:B------:R-:W-:Y:S01]  /*4780*/  F2FP.BF16.F32.PACK_AB R7, R92, R7 ;  /* 0x000000075c07723e */ /* 0x000fe200000010ff */
[----:B------:R-:W-:Y:S01]  /*4790*/  FMUL R94, R55, R94 ;  /* 0x0000005e375e7220 */ /* 0x000fe20000400000 */
[----:B------:R-:W-:Y:S02]  /*47a0*/  FMNMX.NAN R27, |R11|, |R30|, !PT ;  /* 0x4000001e0b1b7209 */ /* 0x000fe40007820200 */
[----:B------:R-:W-:Y:S02]  /*47b0*/  F2FP.BF16.F32.PACK_AB R5, R88, R11 ;  /* 0x0000000b5805723e */ /* 0x000fe400000010ff */
[C---:B------:R-:W-:Y:S02]  /*47c0*/  FMNMX.NAN R24, |R9|.reuse, |R12|, !PT ;  /* 0x4000000c09187209 */ /* 0x040fe40007820200 */
[----:B------:R-:W-:-:S02]  /*47d0*/  F2FP.BF16.F32.PACK_AB R4, R9, R36 ;  /* 0x000000240904723e */ /* 0x000fc400000010ff */
[----:B------:R-:W-:Y:S02]  /*47e0*/  F2FP.BF16.F32.PACK_AB R11, R100, R35 ;  /* 0x00000023640b723e */ /* 0x000fe400000010ff */
[----:B------:R-:W-:Y:S01]  /*47f0*/  F2FP.BF16.F32.PACK_AB R9, R96, R31 ;  /* 0x0000001f6009723e */ /* 0x000fe200000010ff */
[----:B------:R1:W-:Y:S01]  /*4800*/  STS.128 [R16], R4 ;  /* 0x0000000410007388 */ /* 0x0003e20000000c00 */
[----:B------:R-:W-:Y:S02]  /*4810*/  F2FP.BF16.F32.PACK_AB R8, R94, R29 ;  /* 0x0000001d5e08723e */ /* 0x000fe400000010ff */
[----:B------:R-:W-:Y:S02]  /*4820*/  LOP3.LUT R18, R125, 0x30, R18, 0x78, !PT ;  /* 0x000000307d127812 */ /* 0x000fe400078e7812 */
[-C--:B------:R-:W-:Y:S01]  /*4830*/  F2FP.BF16.F32.PACK_AB R12, R12, R33.reuse ;  /* 0x000000210c0c723e */ /* 0x080fe200000010ff */
[----:B------:R1:W-:Y:S01]  /*4840*/  STS.128 [R17], R8 ;  /* 0x0000000811007388 */ /* 0x0003e20000000c00 */
[----:B------:R-:W-:-:S02]  /*4850*/  FMNMX.NAN R36, |R36|, |R33|, !PT ;  /* 0x4000002124247209 */ /* 0x000fc40007820200 */
[----:B------:R-:W-:Y:S01]  /*4860*/  FMNMX3.NAN R23, |R124|, |R35|, R23, !PT ;  /* 0x400000237c177276 */ /* 0x000fe20007820217 */
[----:B------:R1:W-:Y:S01]  /*4870*/  STS.128 [R18], R12 ;  /* 0x0000000c12007388 */ /* 0x0003e20000000c00 */
[----:B------:R-:W-:Y:S02]  /*4880*/  FMNMX3.NAN R128, |R128|, |R31|, R27, !PT ;  /* 0x4000001f80807276 */ /* 0x000fe4000782021b */
[----:B------:R-:W-:Y:S01]  /*4890*/  FMNMX3.NAN R19, |R19|, |R94|, R24, !PT ;  /* 0x4000005e13137276 */ /* 0x000fe20007820218 */
[----:B------:R2:W-:Y:S06]  /*48a0*/  MEMBAR.ALL.CTA ;  /* 0x0000000000007992 */ /* 0x0005ec0000008000 */
[----:B--2---:R-:W2:Y:S01]  /*48b0*/  FENCE.VIEW.ASYNC.S ;  /* 0x00000000000073c6 */ /* 0x004ea20000000000 */
[----:B------:R-:W-:-:S02]  /*48c0*/  FMNMX3.NAN R36, |R130|, |R29|, R36, !PT ;  /* 0x4000001d82247276 */ /* 0x000fc40007820224 */
[----:B------:R-:W-:Y:S02]  /*48d0*/  FMNMX.NAN R20, R20, R21, !PT ;  /* 0x0000001514147209 */ /* 0x000fe40007820000 */
[----:B------:R-:W-:Y:S02]  /*48e0*/  FMNMX.NAN R23, R23, R128, !PT ;  /* 0x0000008017177209 */ /* 0x000fe40007820000 */
[----:B------:R-:W-:Y:S02]  /*48f0*/  FMNMX3.NAN R19, R19, R22, R20, !PT ;  /* 0x0000001613137276 */ /* 0x000fe40007820014 */
[----:B------:R-:W-:-:S04]  /*4900*/  FMNMX3.NAN R36, R36, R25, R23, !PT ;  /* 0x0000001924247276 */ /* 0x000fc80007820017 */
[----:B------:R-:W-:-:S04]  /*4910*/  FMNMX3.NAN R19, R36, R19, RZ, !PT ;  /* 0x0000001324137276 */ /* 0x000fc800078200ff */
[----:B------:R-:W-:Y:S01]  /*4920*/  FMNMX R74, R19, R74, !PT ;  /* 0x0000004a134a7209 */ /* 0x000fe20007800000 */
[----:B--2---:R-:W-:Y:S06]  /*4930*/  BAR.SYNC.DEFER_BLOCKING 0x2, 0x80 ;  /* 0x0082000000007b1d */ /* 0x004fec0000010000 */
[----:B-1----:R-:W-:Y:S05]  /*4940*/  @P2 BRA `(.L_x_56) ;  /* 0x0000000000442947 */ /* 0x002fea0003800000 */
[----:B------:R-:W-:Y:S01]  /*4950*/  IMAD R76, R53, 0x4, R76 ;  /* 0x00000004354c7824 */ /* 0x000fe200078e024c */
[----:B------:R-:W-:Y:S01]  /*4960*/  UIADD3 UR12, UP0, UPT, UR10, 0x2c0, URZ ;  /* 0x000002c00a0c7890 */ /* 0x000fe2000ff1e0ff */
[----:B------:R-:W-:Y:S02]  /*4970*/  PLOP3.LUT P0, PT, PT, PT, PT, 0x80, 0x8 ;  /* 0x000000000008781c */ /* 0x000fe40003f0f070 */
[----:B------:R-:W-:Y:S01]  /*4980*/  IADD3 R4, PT, PT, R3, 0x4400, RZ ;  /* 0x0000440003047810 */ /* 0x000fe20007ffe0ff */
[----:B------:R-:W-:Y:S01]  /*4990*/  IMAD.SHL.U32 R76, R76, 0x10, RZ ;  /* 0x000000104c4c7824 */ /* 0x000fe200078e00ff */
[----:B------:R-:W-:-:S12]  /*49a0*/  UIADD3.X UR13, UPT, UPT, URZ, UR11, URZ, UP0, !UPT ;  /* 0x0000000bff0d7290 */ /* 0x000fd800087fe4ff */
.L_x_57:
        /* <DEDUP_REMOVED lines=10> */
[----:B------:R0:W-:Y:S02]  /*4a50*/  UTMACMDFLUSH ;  /* 0x00000000000079b7 */ /* 0x0001e40000000000 */
.L_x_56:
[----:B------:R-:W-:Y:S01]  /*4a60*/  BAR.SYNC.DEFER_BLOCKING 0x2, 0x80 ;  /* 0x0082000000007b1d */ /* 0x000fe20000010000 */
[----:B------:R-:W-:Y:S01]  /*4a70*/  HFMA2 R76, -RZ, RZ, 0, 1.1920928955078125e-07 ;  /* 0x00000002ff4c7431 */ /* 0x000fe200000001ff */
[----:B------:R-:W-:-:S04]  /*4a80*/  PLOP3.LUT P0, PT, PT, PT, PT, 0x8, 0x80 ;  /* 0x000000000080781c */ /* 0x000fc80003f0e170 */
[----:B------:R-:W-:Y:S09]  /*4a90*/  @P3 BRA `(.L_x_58) ;  /* 0xffffffe400183947 */ /* 0x000ff2000383ffff */
[----:B------:R-:W-:Y:S01]  /*4aa0*/  ELECT P0, URZ, PT ;  /* 0x0000000000ff782f */ /* 0x000fe20003800000 */
[C-C-:B------:R-:W-:Y:S01]  /*4ab0*/  IMAD R5, R62.reuse, 0x8, R3.reuse ;  /* 0x000000083e057824 */ /* 0x140fe200078e0203 */
[----:B------:R-:W-:Y:S01]  /*4ac0*/  SHF.L.U32 R4, R59, 0x1f, RZ ;  /* 0x0000001f3b047819 */ /* 0x000fe200000006ff */
[----:B------:R-:W-:Y:S01]  /*4ad0*/  BSSY B0, `(.L_x_59) ;  /* 0x0000007000007945 */ /* 0x000fe20003800000 */
[----:B------:R-:W-:-:S09]  /*4ae0*/  IMAD R55, R62, 0x10, R3 ;  /* 0x000000103e377824 */ /* 0x000fd200078e0203 */
[----:B------:R-:W-:-:S04]  /*4af0*/  @P0 IMAD.MOV.U32 R7, RZ, RZ, 0x1 ;  /* 0x00000001ff070424 */ /* 0x000fc800078e00ff */
[----:B------:R1:W-:Y:S01]  /*4b00*/  @P0 SYNCS.ARRIVE.TRANS64.ART0 RZ, [R52+URZ+0x70], R7 ;  /* 0x0000700734ff09a7 */ /* 0x0003e200085000ff */
[----:B------:R-:W-:Y:S01]  /*4b10*/  ISETP.NE.AND P0, PT, R56, RZ, PT ;  /* 0x000000ff3800720c */ /* 0x000fe20003f05270 */
[----:B------:R-:W2:Y:S02]  /*4b20*/  SYNCS.PHASECHK.TRANS64.TRYWAIT P1, [R5+URZ+0x80], R4 ;  /* 0x00008004050075a7 */ /* 0x000ea400080211ff */
[----:B-12---:R-:W-:Y:S10]  /*4b30*/  @!P1 BRA `(.L_x_60) ;  /* 0x0000000800c89947 */ /* 0x006ff40003800000 */
.L_x_92:
[----:B------:R-:W-:Y:S05]  /*4b40*/  BSYNC B0 ;  /* 0x0000000000007941 */ /* 0x000fea0003800000 */
.L_x_59:
[----:B------:R-:W2:Y:S01]  /*4b50*/  LDS.128 R52, [R55+0x37c10] ;  /* 0x037c100037347984 */ /* 0x000ea20000000c00 */
[----:B------:R-:W-:Y:S01]  /*4b60*/  CREDUX.MAXABS.F32.NAN UR4, R74 ;  /* 0x000000004a0472cc */ /* 0x000fe20000006400 */
[----:B-1----:R-:W-:Y:S01]  /*4b70*/  @!P0 IMAD R7, R63, 0x4, R3 ;  /* 0x000000043f078824 */ /* 0x002fe200078e0203 */
[----:B------:R-:W-:Y:S01]  /*4b80*/  BSSY.RECONVERGENT B0, `(.L_x_61) ;  /* 0x0000012000007945 */ /* 0x000fe20003800200 */
[----:B------:R1:W-:Y:S06]  /*4b90*/  MEMBAR.ALL.CTA ;  /* 0x0000000000007992 */ /* 0x0003ec0000008000 */
[----:B-1----:R-:W1:Y:S01]  /*4ba0*/  FENCE.VIEW.ASYNC.S ;  /* 0x00000000000073c6 */ /* 0x002e620000000000 */
[----:B------:R-:W-:Y:S01]  /*4bb0*/  IADD3 R60, PT, PT, R60, 0x1, RZ ;  /* 0x000000013c3c7810 */ /* 0x000fe20007ffe0ff */
[----:B------:R-:W-:-:S02]  /*4bc0*/  VIADD R62, R62, 0x1 ;  /* 0x000000013e3e7836 */ /* 0x000fc40000000000 */
[----:B------:R-:W-:Y:S01]  /*4bd0*/  IMAD.U32 R4, RZ, RZ, UR4 ;  /* 0x00000004ff047e24 */ /* 0x000fe2000f8e00ff */
[----:B-1----:R1:W-:Y:S04]  /*4be0*/  SYNCS.ARRIVE.TRANS64.ART0 RZ, [R5+URZ+0x90], R0 ;  /* 0x0000900005ff79a7 */ /* 0x0023e800085000ff */
[----:B------:R1:W-:Y:S01]  /*4bf0*/  @!P0 STS [R7+0x37c00], R4 ;  /* 0x037c000407008388 */ /* 0x0003e20000000800 */
[----:B------:R-:W-:Y:S01]  /*4c00*/  BAR.SYNC.DEFER_BLOCKING 0x2, 0x80 ;  /* 0x0082000000007b1d */ /* 0x000fe20000010000 */
[----:B------:R-:W-:-:S13]  /*4c10*/  LOP3.LUT P0, RZ, R63, R56, RZ, 0xfc, !PT ;  /* 0x000000383fff7212 */ /* 0x000fda000780fcff */
[----:B------:R-:W-:Y:S05]  /*4c20*/  @P0 BRA `(.L_x_62) ;  /* 0x00000000001c0947 */ /* 0x000fea0003800000 */
[----:B------:R-:W-:Y:S01]  /*4c30*/  MOV R3, UR7 ;  /* 0x0000000700037c02 */ /* 0x000fe20008000f00 */
[----:B------:R-:W3:Y:S04]  /*4c40*/  LDC.64 R8, c[0x0][0x740] ;  /* 0x0001d000ff087b82 */ /* 0x000ee80000000a00 */
[----:B-1----:R-:W1:Y:S01]  /*4c50*/  LDS.128 R4, [R3+0x37c00] ;  /* 0x037c000003047984 */ /* 0x002e620000000c00 */
[----:B---3--:R-:W-:Y:S01]  /*4c60*/  IMAD.WIDE R8, R2, 0x4, R8 ;  /* 0x0000000402087825 */ /* 0x008fe200078e0208 */
[----:B-1----:R-:W-:-:S04]  /*4c70*/  FMNMX3 R4, R4, RZ, R5, !PT ;  /* 0x000000ff04047276 */ /* 0x002fc80007800005 */
[----:B------:R-:W-:-:S05]  /*4c80*/  FMNMX3 R7, R4, R6, R7, !PT ;  /* 0x0000000604077276 */ /* 0x000fca0007800007 */
[----:B------:R3:W-:Y:S02]  /*4c90*/  REDG.E.MAX.S32.STRONG.GPU desc[UR22][R8.64], R7 ;  /* 0x000000070800798e */ /* 0x0007e4000d12e316 */
.L_x_62:
[----:B------:R-:W-:Y:S05]  /*4ca0*/  BSYNC.RECONVERGENT B0 ;  /* 0x0000000000007941 */ /* 0x000fea0003800200 */
.L_x_61:
[----:B--2---:R-:W-:Y:S02]  /*4cb0*/  ISETP.NE.AND P0, PT, R55, 0x1, PT ;  /* 0x000000013700780c */ /* 0x004fe40003f05270 */
[----:B------:R-:W-:Y:S02]  /*4cc0*/  ISETP.NE.AND P1, PT, R62, 0x2, PT ;  /* 0x000000023e00780c */ /* 0x000fe40003f25270 */
[----:B------:R-:W-:Y:S02]  /*4cd0*/  ISETP.NE.AND P2, PT, R60, 0x2, PT ;  /* 0x000000023c00780c */ /* 0x000fe40003f45270 */
[----:B-1----:R-:W-:Y:S02]  /*4ce0*/  SEL R4, RZ, 0x1, P1 ;  /* 0x00000001ff047807 */ /* 0x002fe40000800000 */
[----:B------:R-:W-:Y:S02]  /*4cf0*/  SEL R2, RZ, 0x1, P2 ;  /* 0x00000001ff027807 */ /* 0x000fe40001000000 */
[----:B------:R-:W-:-:S02]  /*4d00*/  LOP3.LUT R59, R59, R4, RZ, 0x3c, !PT ;  /* 0x000000043b3b7212 */ /* 0x000fc400078e3cff */
[----:B------:R-:W-:Y:S02]  /*4d10*/  LOP3.LUT R57, R57, R2, RZ, 0x3c, !PT ;  /* 0x0000000239397212 */ /* 0x000fe400078e3cff */
[----:B------:R-:W-:Y:S02]  /*4d20*/  SEL R62, R62, RZ, P1 ;  /* 0x000000ff3e3e7207 */ /* 0x000fe40000800000 */
[----:B------:R-:W-:Y:S01]  /*4d30*/  SEL R60, R60, RZ, P2 ;  /* 0x000000ff3c3c7207 */ /* 0x000fe20001000000 */
[----:B------:R-:W-:Y:S06]  /*4d40*/  @!P0 BRA `(.L_x_63) ;  /* 0xffffffdc00ac8947 */ /* 0x000fec000383ffff */
.L_x_51:
[----:B------:R-:W-:-:S13]  /*4d50*/  ISETP.NE.AND P0, PT, R63, RZ, PT ;  /* 0x000000ff3f00720c */ /* 0x000fda0003f05270 */
[----:B------:R-:W-:Y:S05]  /*4d60*/  @P0 BRA `(.L_x_64) ;  /* 0x00000000001c0947 */ /* 0x000fea0003800000 */
[----:B------:R-:W2:Y:S01]  /*4d70*/  S2UR UR4, SR_CgaCtaId ;  /* 0x00000000000479c3 */ /* 0x000ea20000008800 */
[----:B------:R-:W-:Y:S02]  /*4d80*/  ELECT P1, URZ, PT ;  /* 0x0000000000ff782f */ /* 0x000fe40003820000 */
[----:B------:R-:W-:Y:S01]  /*4d90*/  MOV R2, 0x1 ;  /* 0x0000000100027802 */ /* 0x000fe20000000f00 */
[----:B------:R-:W-:-:S04]  /*4da0*/  UMOV UR5, 0x40 ;  /* 0x0000004000057882 */ /* 0x000fc80000000000 */
[----:B------:R-:W-:Y:S01]  /*4db0*/  UVIRTCOUNT.DEALLOC.SMPOOL 0x80 ;  /* 0x000000800000784c */ /* 0x000fe20000000000 */
[----:B--2---:R-:W-:-:S09]  /*4dc0*/  ULEA UR4, UR4, UR5, 0x18 ;  /* 0x0000000504047291 */ /* 0x004fd2000f8ec0ff */
[----:B------:R2:W-:Y:S03]  /*4dd0*/  @P1 STS.U8 [UR4], R2 ;  /* 0x00000002ff001988 */ /* 0x0005e60008000004 */
.L_x_64:
[----:B------:R-:W-:Y:S06]  /*4de0*/  BAR.SYNC.DEFER_BLOCKING 0x2, 0x80 ;  /* 0x0082000000007b1d */ /* 0x000fec0000010000 */
[----:B------:R-:W-:Y:S05]  /*4df0*/  @P0 BRA `(.L_x_65) ;  /* 0x00000000009c0947 */ /* 0x000fea0003800000 */
[----:B------:R-:W4:Y:S01]  /*4e00*/  S2UR UR5, SR_CgaCtaId ;  /* 0x00000000000579c3 */ /* 0x000f220000008800 */
[----:B------:R-:W-:Y:S01]  /*4e10*/  NOP ;  /* 0x0000000000007918 */ /* 0x000fe20000000000 */
[----:B------:R-:W-:Y:S01]  /*4e20*/  UMOV UR4, 0x50 ;  /* 0x0000005000047882 */ /* 0x000fe20000000000 */
[----:B------:R-:W-:Y:S01]  /*4e30*/  LOP3.LUT R4, R61, 0xffff, RZ, 0xc0, !PT ;  /* 0x0000ffff3d047812 */ /* 0x000fe200078ec0ff */
[----:B-1----:R-:W-:-:S03]  /*4e40*/  IMAD.MOV.U32 R3, RZ, RZ, 0xffff ;  /* 0x0000ffffff037424 */ /* 0x002fc600078e00ff */
[----:B------:R-:W-:-:S04]  /*4e50*/  SHF.R.U32.HI R4, RZ, 0x5, R4 ;  /* 0x00000005ff047819 */ /* 0x000fc80000011604 */
[----:B------:R-:W-:Y:S01]  /*4e60*/  SHF.L.U32 R3, R3, R4, RZ ;  /* 0x0000000403037219 */ /* 0x000fe200000006ff */
[----:B------:R-:W-:-:S05]  /*4e70*/  VIADD R5, R4, 0x10 ;  /* 0x0000001004057836 */ /* 0x000fca0000000000 */
[----:B------:R-:W-:Y:S01]  /*4e80*/  SHF.L.U32 R0, R0, R5, RZ ;  /* 0x0000000500007219 */ /* 0x000fe200000006ff */
[----:B----4-:R-:W-:-:S03]  /*4e90*/  ULEA UR5, UR5, UR4, 0x18 ;  /* 0x0000000405057291 */ /* 0x010fc6000f8ec0ff */
[----:B------:R-:W-:-:S04]  /*4ea0*/  LOP3.LUT R5, R0, R3, RZ, 0xfc, !PT ;  /* 0x0000000300057212 */ /* 0x000fc800078efcff */
[C---:B------:R-:W-:Y:S02]  /*4eb0*/  LOP3.LUT R3, R5.reuse, 0xffff, RZ, 0xc0, !PT ;  /* 0x0000ffff05037812 */ /* 0x040fe400078ec0ff */
[----:B--2---:R-:W1:Y:S02]  /*4ec0*/  LDS R2, [UR5] ;  /* 0x00000005ff027984 */ /* 0x004e640008000800 */
[----:B-1----:R-:W-:-:S04]  /*4ed0*/  LOP3.LUT R0, R5, 0xffff, R2, 0x80, !PT ;  /* 0x0000ffff05007812 */ /* 0x002fc800078e8002 */
[----:B------:R-:W-:-:S13]  /*4ee0*/  ISETP.NE.AND P0, PT, R0, R3, PT ;  /* 0x000000030000720c */ /* 0x000fda0003f05270 */
[----:B------:R-:W-:Y:S05]  /*4ef0*/  @P0 BRA `(.L_x_66) ;  /* 0x0000000000500947 */ /* 0x000fea0003800000 */
[----:B------:R-:W-:Y:S02]  /*4f00*/  SHF.R.U32.HI R0, RZ, 0x10, R2 ;  /* 0x00000010ff007819 */ /* 0x000fe40000011602 */
[----:B------:R-:W-:-:S04]  /*4f10*/  SHF.R.U32.HI R3, RZ, 0x10, R5 ;  /* 0x00000010ff037819 */ /* 0x000fc80000011605 */
[----:B------:R-:W-:-:S04]  /*4f20*/  LOP3.LUT R0, R0, R3, RZ, 0xc0, !PT ;  /* 0x0000000300007212 */ /* 0x000fc800078ec0ff */
[----:B------:R-:W-:-:S13]  /*4f30*/  ISETP.NE.AND P0, PT, R0, R3, PT ;  /* 0x000000030000720c */ /* 0x000fda0003f05270 */
[----:B------:R-:W-:Y:S05]  /*4f40*/  @P0 BRA `(.L_x_67) ;  /* 0x0000000000300947 */ /* 0x000fea0003800000 */
[----:B------:R-:W-:Y:S01]  /*4f50*/  R2UR UR8, R5 ;  /* 0x00000000050872ca */ /* 0x000fe200000e0000 */
[----:B------:R-:W1:Y:S01]  /*4f60*/  S2R R2, SR_LANEID ;  /* 0x0000000000027919 */ /* 0x000e620000000000 */
[----:B------:R-:W-:Y:S02]  /*4f70*/  VOTEU.ANY UR6, UPT, PT ;  /* 0x0000000000067886 */ /* 0x000fe400038e0100 */
[----:B------:R-:W-:-:S09]  /*4f80*/  UFLO.U32 UR6, UR6 ;  /* 0x00000006000672bd */ /* 0x000fd200080e0000 */
[----:B------:R-:W-:-:S06]  /*4f90*/  ULOP3.LUT UR8, URZ, UR8, URZ, 0x33, !UPT ;  /* 0x00000008ff087292 */ /* 0x000fcc000f8e33ff */
[----:B------:R-:W-:-:S04]  /*4fa0*/  IMAD.U32 R0, RZ, RZ, UR8 ;  /* 0x00000008ff007e24 */ /* 0x000fc8000f8e00ff */
[----:B------:R-:W2:Y:S02]  /*4fb0*/  REDUX UR4, R0 ;  /* 0x00000000000473c4 */ /* 0x000ea40000000000 */
[----:B------:R4:W-:Y:S01]  /*4fc0*/  UTCATOMSWS.AND URZ, UR8 ;  /* 0x0000000800ff79e3 */ /* 0x0009e20008000000 */
[----:B-1----:R-:W-:Y:S01]  /*4fd0*/  ISETP.EQ.U32.AND P0, PT, R2, UR6, PT ;  /* 0x0000000602007c0c */ /* 0x002fe2000bf02070 */
[----:B--2---:R-:W-:-:S12]  /*4fe0*/  IMAD.U32 R2, RZ, RZ, UR4 ;  /* 0x00000004ff027e24 */ /* 0x004fd8000f8e00ff */
[----:B------:R4:W-:Y:S01]  /*4ff0*/  @P0 ATOMS.AND RZ, [UR5], R2 ;  /* 0x00000002ffff098c */ /* 0x0009e2000a800005 */
[----:B------:R-:W-:Y:S05]  /*5000*/  BRA `(.L_x_68) ;  /* 0x0000000000147947 */ /* 0x000fea0003800000 */
.L_x_67:
[----:B------:R-:W-:Y:S02]  /*5010*/  MOV R2, 0x5030 ;  /* 0x0000503000027802 */ /* 0x000fe40000000f00 */
[----:B---3--:R-:W-:Y:S05]  /*5020*/  CALL.REL.NOINC `($__internal_0_$__cuda_sm10x_tcgen05_guardrail_trap_col_being_dealloced_not_returned_by_alloc) ;  /* 0x0000000400a87944 */ /* 0x008fea0003c00000 */
[----:B------:R-:W-:Y:S05]  /*5030*/  BRA `(.L_x_68) ;  /* 0x0000000000087947 */ /* 0x000fea0003800000 */
.L_x_66:
[----:B------:R-:W-:Y:S02]  /*5040*/  MOV R2, 0x5060 ;  /* 0x0000506000027802 */ /* 0x000fe40000000f00 */
[----:B---3--:R-:W-:Y:S05]  /*5050*/  CALL.REL.NOINC `($__internal_2_$__cuda_sm10x_tcgen05_guardrail_trap_unallocated_columns_being_dealloced) ;  /* 0x0000000400b47944 */ /* 0x008fea0003c00000 */
.L_x_68:
[----:B------:R-:W-:Y:S01]  /*5060*/  NOP ;  /* 0x0000000000007918 */ /* 0x000fe20000000000 */
.L_x_65:
[----:B------:R-:W-:-:S04]  /*5070*/  DEPBAR.LE SB0, 0x0 ;  /* 0x000080000000791a */ /* 0x000fc80000000000 */
[----:B------:R-:W-:-:S04]  /*5080*/  DEPBAR.LE SB0, 0x0 ;  /* 0x000080000000791a */ /* 0x000fc80000000000 */
[----:B----4-:R-:W-:Y:S05]  /*5090*/  EXIT ;  /* 0x000000000000794d */ /* 0x010fea0003800000 */
.L_x_21:
[----:B------:R-:W-:-:S07]  /*50a0*/  MOV R20, R21 ;  /* 0x0000001500147202 */ /* 0x000fce0000000f00 */
.L_x_69:
[----:B----4-:R4:W3:Y:S02]  /*50b0*/  SYNCS.PHASECHK.TRANS64.TRYWAIT P0, [R14+URZ+0x90], R21 ;  /* 0x000090150e0075a7 */ /* 0x0108e400080011ff */
[----:B---3--:R-:W-:Y:S05]  /*50c0*/  @!P0 NANOSLEEP.SYNCS 0x989680 ;  /* 0x009896800000895d */ /* 0x008fea0003900000 */
[----:B------:R-:W3:Y:S02]  /*50d0*/  @!P0 SYNCS.PHASECHK.TRANS64 P0, [R14+URZ+0x90], R21 ;  /* 0x000090150e0085a7 */ /* 0x000ee400080010ff */
[----:B---3--:R-:W-:Y:S05]  /*50e0*/  @!P0 BRA `(.L_x_69) ;  /* 0xfffffffc00f08947 */ /* 0x008fea000383ffff */
[----:B------:R-:W-:Y:S05]  /*50f0*/  BRA `(.L_x_70) ;  /* 0xffffffbc00887947 */ /* 0x000fea000383ffff */
.L_x_23:
[----:B------:R-:W-:-:S07]  /*5100*/  MOV R7, R6 ;  /* 0x0000000600077202 */ /* 0x000fce0000000f00 */
.L_x_71:
[----:B--2---:R2:W3:Y:S02]  /*5110*/  SYNCS.PHASECHK.TRANS64.TRYWAIT P0, [R2+URZ+0x90], R7 ;  /* 0x00009007020075a7 */ /* 0x0044e400080011ff */
[----:B---3--:R-:W-:Y:S05]  /*5120*/  @!P0 NANOSLEEP.SYNCS 0x989680 ;  /* 0x009896800000895d */ /* 0x008fea0003900000 */
[----:B------:R-:W3:Y:S02]  /*5130*/  @!P0 SYNCS.PHASECHK.TRANS64 P0, [R2+URZ+0x90], R7 ;  /* 0x00009007020085a7 */ /* 0x000ee400080010ff */
[----:B---3--:R-:W-:Y:S05]  /*5140*/  @!P0 BRA `(.L_x_71) ;  /* 0xfffffffc00f08947 */ /* 0x008fea000383ffff */
[----:B------:R-:W-:Y:S05]  /*5150*/  BRA `(.L_x_72) ;  /* 0xffffffc000347947 */ /* 0x000fea000383ffff */
.L_x_24:
[----:B------:R-:W-:-:S07]  /*5160*/  MOV R9, R8 ;  /* 0x0000000800097202 */ /* 0x000fce0000000f00 */
.L_x_73:
[----:B--2---:R2:W3:Y:S02]  /*5170*/  SYNCS.PHASECHK.TRANS64.TRYWAIT P0, [R3+URZ+0x90], R9 ;  /* 0x00009009030075a7 */ /* 0x0044e400080011ff */
[----:B---3--:R-:W-:Y:S05]  /*5180*/  @!P0 NANOSLEEP.SYNCS 0x989680 ;  /* 0x009896800000895d */ /* 0x008fea0003900000 */
[----:B------:R-:W3:Y:S02]  /*5190*/  @!P0 SYNCS.PHASECHK.TRANS64 P0, [R3+URZ+0x90], R9 ;  /* 0x00009009030085a7 */ /* 0x000ee400080010ff */
[----:B---3--:R-:W-:Y:S05]  /*51a0*/  @!P0 BRA `(.L_x_73) ;  /* 0xfffffffc00f08947 */ /* 0x008fea000383ffff */
[----:B------:R-:W-:Y:S05]  /*51b0*/  BRA `(.L_x_16) ;  /* 0xffffffc000687947 */ /* 0x000fea000383ffff */
.L_x_26:
[----:B------:R-:W-:-:S07]  /*51c0*/  MOV R0, UR32 ;  /* 0x0000002000007c02 */ /* 0x000fce0008000f00 */
.L_x_74:
[----:B---3--:R3:W4:Y:S02]  /*51d0*/  SYNCS.PHASECHK.TRANS64.TRYWAIT P0, [R0+URZ+0x80], RZ ;  /* 0x000080ff000075a7 */ /* 0x00872400080011ff */
[----:B----4-:R-:W-:Y:S05]  /*51e0*/  @!P0 NANOSLEEP.SYNCS 0x989680 ;  /* 0x009896800000895d */ /* 0x010fea0003900000 */
[----:B------:R-:W4:Y:S02]  /*51f0*/  @!P0 SYNCS.PHASECHK.TRANS64 P0, [R0+URZ+0x80], RZ ;  /* 0x000080ff000085a7 */ /* 0x000f2400080010ff */
[----:B----4-:R-:W-:Y:S05]  /*5200*/  @!P0 BRA `(.L_x_74) ;  /* 0xfffffffc00f08947 */ /* 0x010fea000383ffff */
[----:B------:R-:W-:Y:S05]  /*5210*/  BRA `(.L_x_75) ;  /* 0xffffffc000687947 */ /* 0x000fea000383ffff */
.L_x_29:
[----:B------:R-:W-:Y:S02]  /*5220*/  MOV R6, UR17 ;  /* 0x0000001100067c02 */ /* 0x000fe40008000f00 */
[----:B------:R-:W-:Y:S02]  /*5230*/  MOV R7, UR17 ;  /* 0x0000001100077c02 */ /* 0x000fe40008000f00 */
[----:B------:R-:W-:-:S07]  /*5240*/  MOV R3, UR5 ;  /* 0x0000000500037c02 */ /* 0x000fce0008000f00 */
.L_x_76:
[----:B--2---:R2:W3:Y:S02]  /*5250*/  SYNCS.PHASECHK.TRANS64.TRYWAIT P0, [R3+URZ+0x30], R7 ;  /* 0x00003007030075a7 */ /* 0x0044e400080011ff */
[----:B---3--:R-:W-:Y:S05]  /*5260*/  @!P0 NANOSLEEP.SYNCS 0x989680 ;  /* 0x009896800000895d */ /* 0x008fea0003900000 */
[----:B------:R-:W3:Y:S02]  /*5270*/  @!P0 SYNCS.PHASECHK.TRANS64 P0, [R3+URZ+0x30], R7 ;  /* 0x00003007030085a7 */ /* 0x000ee400080010ff */
[----:B---3--:R-:W-:Y:S05]  /*5280*/  @!P0 BRA `(.L_x_76) ;  /* 0xfffffffc00f08947 */ /* 0x008fea000383ffff */
[----:B------:R-:W-:Y:S05]  /*5290*/  BRA `(.L_x_28) ;  /* 0xffffffc4002c7947 */ /* 0x000fea000383ffff */
.L_x_31:
[----:B------:R-:W-:-:S07]  /*52a0*/  MOV R5, R4 ;  /* 0x0000000400057202 */ /* 0x000fce0000000f00 */
.L_x_77:
[----:B--2---:R2:W4:Y:S02]  /*52b0*/  SYNCS.PHASECHK.TRANS64.TRYWAIT P0, [R3+URZ+0x80], R5 ;  /* 0x00008005030075a7 */ /* 0x00452400080011ff */
[----:B----4-:R-:W-:Y:S05]  /*52c0*/  @!P0 NANOSLEEP.SYNCS 0x989680 ;  /* 0x009896800000895d */ /* 0x010fea0003900000 */
[----:B------:R-:W4:Y:S02]  /*52d0*/  @!P0 SYNCS.PHASECHK.TRANS64 P0, [R3+URZ+0x80], R5 ;  /* 0x00008005030085a7 */ /* 0x000f2400080010ff */
[----:B----4-:R-:W-:Y:S05]  /*52e0*/  @!P0 BRA `(.L_x_77) ;  /* 0xfffffffc00f08947 */ /* 0x010fea000383ffff */
[----:B------:R-:W-:Y:S05]  /*52f0*/  BRA `(.L_x_78) ;  /* 0xffffffc400807947 */ /* 0x000fea000383ffff */
.L_x_33:
[----:B------:R-:W-:Y:S02]  /*5300*/  MOV R2, UR4 ;  /* 0x0000000400027c02 */ /* 0x000fe40008000f00 */
[----:B--2---:R-:W-:Y:S02]  /*5310*/  MOV R3, UR4 ;  /* 0x0000000400037c02 */ /* 0x004fe40008000f00 */
[----:B------:R-:W-:-:S07]  /*5320*/  MOV R0, UR5 ;  /* 0x0000000500007c02 */ /* 0x000fce0008000f00 */
.L_x_79:
[----:B--2---:R2:W4:Y:S02]  /*5330*/  SYNCS.PHASECHK.TRANS64.TRYWAIT P0, [R0+URZ+0x30], R3 ;  /* 0x00003003000075a7 */ /* 0x00452400080011ff */
[----:B----4-:R-:W-:Y:S05]  /*5340*/  @!P0 NANOSLEEP.SYNCS 0x989680 ;  /* 0x009896800000895d */ /* 0x010fea0003900000 */
[----:B------:R-:W4:Y:S02]  /*5350*/  @!P0 SYNCS.PHASECHK.TRANS64 P0, [R0+URZ+0x30], R3 ;  /* 0x00003003000085a7 */ /* 0x000f2400080010ff */
[----:B----4-:R-:W-:Y:S05]  /*5360*/  @!P0 BRA `(.L_x_79) ;  /* 0xfffffffc00f08947 */ /* 0x010fea000383ffff */
[----:B------:R-:W-:Y:S05]  /*5370*/  BRA `(.L_x_80) ;  /* 0xffffffc800007947 */ /* 0x000fea000383ffff */
.L_x_35:
[----:B----4-:R-:W-:-:S07]  /*5380*/  MOV R0, UR12 ;  /* 0x0000000c00007c02 */ /* 0x010fce0008000f00 */
.L_x_81:
[----:B--2---:R2:W4:Y:S02]  /*5390*/  SYNCS.PHASECHK.TRANS64.TRYWAIT P0, [R0+URZ+0x80], RZ ;  /* 0x000080ff000075a7 */ /* 0x00452400080011ff */
[----:B----4-:R-:W-:Y:S05]  /*53a0*/  @!P0 NANOSLEEP.SYNCS 0x989680 ;  /* 0x009896800000895d */ /* 0x010fea0003900000 */
[----:B------:R-:W4:Y:S02]  /*53b0*/  @!P0 SYNCS.PHASECHK.TRANS64 P0, [R0+URZ+0x80], RZ ;  /* 0x000080ff000085a7 */ /* 0x000f2400080010ff */
[----:B----4-:R-:W-:Y:S05]  /*53c0*/  @!P0 BRA `(.L_x_81) ;  /* 0xfffffffc00f08947 */ /* 0x010fea000383ffff */
[----:B------:R-:W-:Y:S05]  /*53d0*/  BRA `(.L_x_82) ;  /* 0xffffffc800187947 */ /* 0x000fea000383ffff */
.L_x_38:
[----:B------:R-:W-:Y:S02]  /*53e0*/  MOV R2, UR18 ;  /* 0x0000001200027c02 */ /* 0x000fe40008000f00 */
[-C--:B------:R-:W-:Y:S02]  /*53f0*/  MOV R8, R3.reuse ;  /* 0x0000000300087202 */ /* 0x080fe40000000f00 */
[----:B------:R-:W-:-:S07]  /*5400*/  MOV R9, R3 ;  /* 0x0000000300097202 */ /* 0x000fce0000000f00 */
.L_x_83:
[----:B--2---:R2:W4:Y:S02]  /*5410*/  SYNCS.PHASECHK.TRANS64.TRYWAIT P0, [R2+URZ+0x70], R9 ;  /* 0x00007009020075a7 */ /* 0x00452400080011ff */
[----:B----4-:R-:W-:Y:S05]  /*5420*/  @!P0 NANOSLEEP.SYNCS 0x989680 ;  /* 0x009896800000895d */ /* 0x010fea0003900000 */
[----:B------:R-:W4:Y:S02]  /*5430*/  @!P0 SYNCS.PHASECHK.TRANS64 P0, [R2+URZ+0x70], R9 ;  /* 0x00007009020085a7 */ /* 0x000f2400080010ff */
[----:B----4-:R-:W-:Y:S05]  /*5440*/  @!P0 BRA `(.L_x_83) ;  /* 0xfffffffc00f08947 */ /* 0x010fea000383ffff */
[----:B------:R-:W-:Y:S05]  /*5450*/  BRA `(.L_x_37) ;  /* 0xffffffcc00447947 */ /* 0x000fea000383ffff */
.L_x_40:
[----:B------:R-:W-:Y:S02]  /*5460*/  MOV R8, UR25 ;  /* 0x0000001900087c02 */ /* 0x000fe40008000f00 */
[----:B------:R-:W-:Y:S02]  /*5470*/  MOV R9, UR25 ;  /* 0x0000001900097c02 */ /* 0x000fe40008000f00 */
[----:B------:R-:W-:Y:S07]  /*5480*/  MOV R2, UR13 ;  /* 0x0000000d00027c02 */ /* 0x000fee0008000f00 */
.L_x_84:
[----:B--2---:R2:W4:Y:S02]  /*5490*/  SYNCS.PHASECHK.TRANS64.TRYWAIT P1, [R2+URZ], R9 ;  /* 0x00000009020075a7 */ /* 0x00452400080211ff */
[----:B----4-:R-:W-:Y:S05]  /*54a0*/  @!P1 NANOSLEEP.SYNCS 0x989680 ;  /* 0x009896800000995d */ /* 0x010fea0003900000 */
[----:B------:R-:W4:Y:S02]  /*54b0*/  @!P1 SYNCS.PHASECHK.TRANS64 P1, [R2+URZ], R9 ;  /* 0x00000009020095a7 */ /* 0x000f2400080210ff */
[----:B----4-:R-:W-:Y:S05]  /*54c0*/  @!P1 BRA `(.L_x_84) ;  /* 0xfffffffc00f09947 */ /* 0x010fea000383ffff */
[----:B------:R-:W-:Y:S05]  /*54d0*/  BRA `(.L_x_39) ;  /* 0xffffffcc00ac7947 */ /* 0x000fea000383ffff */
.L_x_42:
[-C--:B------:R-:W-:Y:S02]  /*54e0*/  MOV R8, R2.reuse ;  /* 0x0000000200087202 */ /* 0x080fe40000000f00 */
[----:B------:R-:W-:-:S07]  /*54f0*/  MOV R9, R2 ;  /* 0x0000000200097202 */ /* 0x000fce0000000f00 */
.L_x_85:
[----:B----4-:R4:W3:Y:S02]  /*5500*/  SYNCS.PHASECHK.TRANS64.TRYWAIT P0, [R3+URZ+0x80], R9 ;  /* 0x00008009030075a7 */ /* 0x0108e400080011ff */
[----:B---3--:R-:W-:Y:S05]  /*5510*/  @!P0 NANOSLEEP.SYNCS 0x989680 ;  /* 0x009896800000895d */ /* 0x008fea0003900000 */
[----:B------:R-:W3:Y:S02]  /*5520*/  @!P0 SYNCS.PHASECHK.TRANS64 P0, [R3+URZ+0x80], R9 ;  /* 0x00008009030085a7 */ /* 0x000ee400080010ff */
[----:B---3--:R-:W-:Y:S05]  /*5530*/  @!P0 BRA `(.L_x_85) ;  /* 0xfffffffc00f08947 */ /* 0x008fea000383ffff */
[----:B------:R-:W-:Y:S05]  /*5540*/  BRA `(.L_x_86) ;  /* 0xffffffd000247947 */ /* 0x000fea000383ffff */
.L_x_44:
[----:B------:R-:W-:-:S07]  /*5550*/  MOV R5, R4 ;  /* 0x0000000400057202 */ /* 0x000fce0000000f00 */
.L_x_87:
[----:B--2---:R2:W4:Y:S02]  /*5560*/  SYNCS.PHASECHK.TRANS64.TRYWAIT P0, [R2+URZ+0x70], R5 ;  /* 0x00007005020075a7 */ /* 0x00452400080011ff */
[----:B----4-:R-:W-:Y:S05]  /*5570*/  @!P0 NANOSLEEP.SYNCS 0x989680 ;  /* 0x009896800000895d */ /* 0x010fea0003900000 */
[----:B------:R-:W4:Y:S02]  /*5580*/  @!P0 SYNCS.PHASECHK.TRANS64 P0, [R2+URZ+0x70], R5 ;  /* 0x00007005020085a7 */ /* 0x000f2400080010ff */
[----:B----4-:R-:W-:Y:S05]  /*5590*/  @!P0 BRA `(.L_x_87) ;  /* 0xfffffffc00f08947 */ /* 0x010fea000383ffff */
[----:B------:R-:W-:Y:S05]  /*55a0*/  BRA `(.L_x_34) ;  /* 0xffffffd0006c7947 */ /* 0x000fea000383ffff */
.L_x_50:
[----:B-1----:R1:W2:Y:S02]  /*55b0*/  SYNCS.PHASECHK.TRANS64.TRYWAIT P0, [R3+URZ+0x80], RZ ;  /* 0x000080ff030075a7 */ /* 0x0022a400080011ff */
[----:B--2---:R-:W-:Y:S05]  /*55c0*/  @!P0 NANOSLEEP.SYNCS 0x989680 ;  /* 0x009896800000895d */ /* 0x004fea0003900000 */
[----:B------:R-:W2:Y:S02]  /*55d0*/  @!P0 SYNCS.PHASECHK.TRANS64 P0, [R3+URZ+0x80], RZ ;  /* 0x000080ff030085a7 */ /* 0x000ea400080010ff */
[----:B--2---:R-:W-:Y:S05]  /*55e0*/  @!P0 BRA `(.L_x_50) ;  /* 0xfffffffc00f08947 */ /* 0x004fea000383ffff */
[----:B------:R-:W-:Y:S05]  /*55f0*/  BRA `(.L_x_88) ;  /* 0xffffffd400407947 */ /* 0x000fea000383ffff */
.L_x_52:
[----:B------:R-:W-:-:S07]  /*5600*/  MOV R4, R5 ;  /* 0x0000000500047202 */ /* 0x000fce0000000f00 */
.L_x_89:
[----:B--2---:R2:W3:Y:S02]  /*5610*/  SYNCS.PHASECHK.TRANS64.TRYWAIT P1, [R52+URZ+0x60], R5 ;  /* 0x00006005340075a7 */ /* 0x0044e400080211ff */
[----:B---3--:R-:W-:Y:S05]  /*5620*/  @!P1 NANOSLEEP.SYNCS 0x989680 ;  /* 0x009896800000995d */ /* 0x008fea0003900000 */
[----:B------:R-:W3:Y:S02]  /*5630*/  @!P1 SYNCS.PHASECHK.TRANS64 P1, [R52+URZ+0x60], R5 ;  /* 0x00006005340095a7 */ /* 0x000ee400080210ff */
[----:B---3--:R-:W-:Y:S05]  /*5640*/  @!P1 BRA `(.L_x_89) ;  /* 0xfffffffc00f09947 */ /* 0x008fea000383ffff */
[----:B------:R-:W-:Y:S05]  /*5650*/  BRA `(.L_x_90) ;  /* 0xffffffd800147947 */ /* 0x000fea000383ffff */
.L_x_60:
[-C--:B------:R-:W-:Y:S02]  /*5660*/  MOV R6, R4.reuse ;  /* 0x0000000400067202 */ /* 0x080fe40000000f00 */
[----:B------:R-:W-:-:S07]  /*5670*/  MOV R7, R4 ;  /* 0x0000000400077202 */ /* 0x000fce0000000f00 */
.L_x_91:
[----:B-1----:R1:W2:Y:S02]  /*5680*/  SYNCS.PHASECHK.TRANS64.TRYWAIT P1, [R5+URZ+0x80], R7 ;  /* 0x00008007050075a7 */ /* 0x0022a400080211ff */
[----:B--2---:R-:W-:Y:S05]  /*5690*/  @!P1 NANOSLEEP.SYNCS 0x989680 ;  /* 0x009896800000995d */ /* 0x004fea0003900000 */
[----:B------:R-:W2:Y:S02]  /*56a0*/  @!P1 SYNCS.PHASECHK.TRANS64 P1, [R5+URZ+0x80], R7 ;  /* 0x00008007050095a7 */ /* 0x000ea400080210ff */
[----:B--2---:R-:W-:Y:S05]  /*56b0*/  @!P1 BRA `(.L_x_91) ;  /* 0xfffffffc00f09947 */ /* 0x004fea000383ffff */
[----:B------:R-:W-:Y:S05]  /*56c0*/  BRA `(.L_x_92) ;  /* 0xfffffff4001c7947 */ /* 0x000fea000383ffff */
        .weak           $__internal_0_$__cuda_sm10x_tcgen05_guardrail_trap_col_being_dealloced_not_returned_by_alloc
        .type           $__internal_0_$__cuda_sm10x_tcgen05_guardrail_trap_col_being_dealloced_not_returned_by_alloc,@function
        .size           $__internal_0_$__cuda_sm10x_tcgen05_guardrail_trap_col_being_dealloced_not_returned_by_alloc,($__internal_1_$__cuda_sm10x_tcgen05_guardrail_trap_phase_invalid_during_alloc - $__internal_0_$__cuda_sm10x_tcgen05_guardrail_trap_col_being_dealloced_not_returned_by_alloc)
$__internal_0_$__cuda_sm10x_tcgen05_guardrail_trap_col_being_dealloced_not_returned_by_alloc:
[----:B------:R-:W-:Y:S05]  /*56d0*/  BPT.TRAP 0x1 ;  /* 0x000000040000795c */ /* 0x000fea0000300000 */
[----:B------:R-:W-:-:S04]  /*56e0*/  HFMA2 R3, -RZ, RZ, 0, 0 ;  /* 0x00000000ff037431 */ /* 0x000fc800000001ff */
[----:B------:R-:W-:Y:S05]  /*56f0*/  RET.REL.NODEC R2 `(kernel_cutlass_kernel_cudnngrouped_gemmgrouped_gemm_swiglugrouped_gemm_swiglu_quantBlockScaledContiguousGroupedGemmKernel_object_at__TiledMMA_ThrLayoutVMNK11110000_PermutationMNK____MMAAt_0) ;  /* 0xffffffa802407950 */ /* 0x000fea0003c3ffff */
        .weak           $__internal_1_$__cuda_sm10x_tcgen05_guardrail_trap_phase_invalid_during_alloc
        .type           $__internal_1_$__cuda_sm10x_tcgen05_guardrail_trap_phase_invalid_during_alloc,@function
        .size           $__internal_1_$__cuda_sm10x_tcgen05_guardrail_trap_phase_invalid_during_alloc,($__internal_2_$__cuda_sm10x_tcgen05_guardrail_trap_unallocated_columns_being_dealloced - $__internal_1_$__cuda_sm10x_tcgen05_guardrail_trap_phase_invalid_during_alloc)
$__internal_1_$__cuda_sm10x_tcgen05_guardrail_trap_phase_invalid_during_alloc:
[----:B------:R-:W-:Y:S05]  /*5700*/  BPT.TRAP 0x1 ;  /* 0x000000040000795c */ /* 0x000fea0000300000 */
[----:B------:R-:W-:-:S04]  /*5710*/  MOV R3, 0x0 ;  /* 0x0000000000037802 */ /* 0x000fc80000000f00 */
[----:B------:R-:W-:Y:S05]  /*5720*/  RET.REL.NODEC R2 `(kernel_cutlass_kernel_cudnngrouped_gemmgrouped_gemm_swiglugrouped_gemm_swiglu_quantBlockScaledContiguousGroupedGemmKernel_object_at__TiledMMA_ThrLayoutVMNK11110000_PermutationMNK____MMAAt_0) ;  /* 0xffffffa802347950 */ /* 0x000fea0003c3ffff */
        .weak           $__internal_2_$__cuda_sm10x_tcgen05_guardrail_trap_unallocated_columns_being_dealloced
        .type           $__internal_2_$__cuda_sm10x_tcgen05_guardrail_trap_unallocated_columns_being_dealloced,@function
        .size           $__internal_2_$__cuda_sm10x_tcgen05_guardrail_trap_unallocated_columns_being_dealloced,(.L_x_96 - $__internal_2_$__cuda_sm10x_tcgen05_guardrail_trap_unallocated_columns_being_dealloced)
$__internal_2_$__cuda_sm10x_tcgen05_guardrail_trap_unallocated_columns_being_dealloced:
[----:B------:R-:W-:Y:S05]  /*5730*/  BPT.TRAP 0x1 ;  /* 0x000000040000795c */ /* 0x000fea0000300000 */
[----:B------:R-:W-:-:S04]  /*5740*/  HFMA2 R3, -RZ, RZ, 0, 0 ;  /* 0x00000000ff037431 */ /* 0x000fc800000001ff */
[----:B------:R-:W-:Y:S05]  /*5750*/  RET.REL.NODEC R2 `(kernel_cutlass_kernel_cudnngrouped_gemmgrouped_gemm_swiglugrouped_gemm_swiglu_quantBlockScaledContiguousGroupedGemmKernel_object_at__TiledMMA_ThrLayoutVMNK11110000_PermutationMNK____MMAAt_0) ;  /* 0xffffffa802287950 */ /* 0x000fea0003c3ffff */
.L_x_93:
[----:B------:R-:W-:-:S00]  /*5760*/  BRA `(.L_x_93) ;  /* 0xfffffffc00fc7947 */ /* 0x000fc0000383ffff */
[----:B------:R-:W-:-:S00]  /*5770*/  NOP ;  /* 0x0000000000007918 */ /* 0x000fc00000000000 */
        /* <DEDUP_REMOVED lines=8> */
.L_x_96:


//--------------------- .nv.shared.kernel_cutlass_kernel_cudnngrouped_gemmgrouped_gemm_swiglugrouped_gemm_swiglu_quantBlockScaledContiguousGroupedGemmKernel_object_at__TiledMMA_ThrLayoutVMNK11110000_PermutationMNK____MMAAt_0 --------------------------
	.section	.nv.shared.kernel_cutlass_kernel_cudnngrouped_gemmgrouped_gemm_swiglugrouped_gemm_swiglu_quantBlockScaledContiguousGroupedGemmKernel_object_at__TiledMMA_ThrLayoutVMNK11110000_PermutationMNK____MMAAt_0,"aw",@nobits
	.sectionflags	@""
	.align	1024
	.zero		1024


//--------------------- .nv.shared.reserved.0     --------------------------
	.section	.nv.shared.reserved.0,"aw",@nobits
	.align	8
	.weak		__nv_reservedSMEM_offset_0_alias
	.size		__nv_reservedSMEM_offset_0_alias, 0, 64
	.other		__nv_reservedSMEM_offset_0_alias,@"STO_CUDA_RESERVED_SHARED STV_DEFAULT"
__nv_reservedSMEM_offset_0_alias:
	.zero		0
.nv.shared.reserved.0:
	.zero		64
	.weak		__nv_reservedSMEM_allocation_phase
	.type		__nv_reservedSMEM_allocation_phase,@object
	.size		__nv_reservedSMEM_allocation_phase,(.L_0 - __nv_reservedSMEM_allocation_phase)
__nv_reservedSMEM_allocation_phase:
	.zero		1
.L_0:
	.zero		7
	.weak		__nv_reservedSMEM_devtool_atexit_pc
	.type		__nv_reservedSMEM_devtool_atexit_pc,@object
	.size		__nv_reservedSMEM_devtool_atexit_pc,(__nv_reservedSMEM_allocation_mask - __nv_reservedSMEM_devtool_atexit_pc)
__nv_reservedSMEM_devtool_atexit_pc:
	.zero		8
	.weak		__nv_reservedSMEM_allocation_mask
	.type		__nv_reservedSMEM_allocation_mask,@object
	.size		__nv_reservedSMEM_allocation_mask,(.L_2 - __nv_reservedSMEM_allocation_mask)
__nv_reservedSMEM_allocation_mask:
	.zero		4
.L_2:


//--------------------- .nv.constant0.kernel_cutlass_kernel_cudnngrouped_gemmgrouped_gemm_swiglugrouped_gemm_swiglu_quantBlockScaledContiguousGroupedGemmKernel_object_at__TiledMMA_ThrLayoutVMNK11110000_PermutationMNK____MMAAt_0 --------------------------
	.section	.nv.constant0.kernel_cutlass_kernel_cudnngrouped_gemmgrouped_gemm_swiglugrouped_gemm_swiglu_quantBlockScaledContiguousGroupedGemmKernel_object_at__TiledMMA_ThrLayoutVMNK11110000_PermutationMNK____MMAAt_0,"a",@progbits
	.sectionflags	@""
	.align	4
.nv.constant0.kernel_cutlass_kernel_cudnngrouped_gemmgrouped_gemm_swiglugrouped_gemm_swiglu_quantBlockScaledContiguousGroupedGemmKernel_object_at__TiledMMA_ThrLayoutVMNK11110000_PermutationMNK____MMAAt_0:
	.zero		1924


//--------------------- SYMBOLS --------------------------

	.type		.nv.reservedSmem.offset0,@object
	.size		.nv.reservedSmem.offset0,0x4
	.type		.nv.reservedSmem.cap,@object
	.size		.nv.reservedSmem.cap,0x4
